//
// Generated by NVIDIA NVVM Compiler
//
// Compiler Build ID: CL-36424714
// Cuda compilation tools, release 13.0, V13.0.88
// Based on NVVM 20.0.0
//

.version 9.0
.target sm_100
.address_size 64

	// .globl	_Z17matmul_kernel_v00IfEvPT_S1_S1_iii
// _ZZ17matmul_kernel_v01IfEvPT_S1_S1_iiiE8shared_a has been demoted
// _ZZ17matmul_kernel_v01IfEvPT_S1_S1_iiiE8shared_b has been demoted

.visible .entry _Z17matmul_kernel_v00IfEvPT_S1_S1_iii(
	.param .u64 .ptr .align 1 _Z17matmul_kernel_v00IfEvPT_S1_S1_iii_param_0,
	.param .u64 .ptr .align 1 _Z17matmul_kernel_v00IfEvPT_S1_S1_iii_param_1,
	.param .u64 .ptr .align 1 _Z17matmul_kernel_v00IfEvPT_S1_S1_iii_param_2,
	.param .u32 _Z17matmul_kernel_v00IfEvPT_S1_S1_iii_param_3,
	.param .u32 _Z17matmul_kernel_v00IfEvPT_S1_S1_iii_param_4,
	.param .u32 _Z17matmul_kernel_v00IfEvPT_S1_S1_iii_param_5
)
{
	.reg .pred 	%p<13>;
	.reg .b32 	%r<47>;
	.reg .b32 	%f<56>;
	.reg .b64 	%rd<40>;

	ld.param.u64 	%rd6, [_Z17matmul_kernel_v00IfEvPT_S1_S1_iii_param_0];
	ld.param.u64 	%rd7, [_Z17matmul_kernel_v00IfEvPT_S1_S1_iii_param_1];
	ld.param.u64 	%rd5, [_Z17matmul_kernel_v00IfEvPT_S1_S1_iii_param_2];
	ld.param.u32 	%r22, [_Z17matmul_kernel_v00IfEvPT_S1_S1_iii_param_3];
	ld.param.u32 	%r23, [_Z17matmul_kernel_v00IfEvPT_S1_S1_iii_param_4];
	ld.param.u32 	%r21, [_Z17matmul_kernel_v00IfEvPT_S1_S1_iii_param_5];
	cvta.to.global.u64 	%rd1, %rd7;
	cvta.to.global.u64 	%rd2, %rd6;
	mov.u32 	%r24, %ntid.x;
	mov.u32 	%r25, %ctaid.x;
	mov.u32 	%r26, %tid.x;
	mad.lo.s32 	%r1, %r24, %r25, %r26;
	mov.u32 	%r27, %ntid.y;
	mov.u32 	%r28, %ctaid.y;
	mov.u32 	%r29, %tid.y;
	mad.lo.s32 	%r30, %r27, %r28, %r29;
	setp.ge.s32 	%p1, %r1, %r22;
	setp.ge.s32 	%p2, %r30, %r23;
	or.pred  	%p3, %p1, %p2;
	@%p3 bra 	$L__BB0_13;
	cvta.to.global.u64 	%rd8, %rd5;
	mad.lo.s32 	%r31, %r23, %r1, %r30;
	mul.wide.s32 	%rd9, %r31, 4;
	add.s64 	%rd3, %rd8, %rd9;
	mov.b32 	%r32, 0;
	st.global.u32 	[%rd3], %r32;
	setp.lt.s32 	%p4, %r21, 1;
	@%p4 bra 	$L__BB0_13;
	mul.lo.s32 	%r3, %r21, %r1;
	and.b32  	%r4, %r21, 7;
	setp.lt.u32 	%p5, %r21, 8;
	mov.b32 	%r45, 0;
	mov.f32 	%f53, 0f00000000;
	@%p5 bra 	$L__BB0_5;
	and.b32  	%r45, %r21, 2147483640;
	neg.s32 	%r43, %r45;
	shl.b32 	%r7, %r23, 3;
	add.s64 	%rd4, %rd2, 16;
	mov.f32 	%f53, 0f00000000;
	mul.wide.s32 	%rd14, %r23, 4;
	mov.u32 	%r41, %r3;
	mov.u32 	%r42, %r30;
$L__BB0_4:
	.pragma "nounroll";
	mul.wide.s32 	%rd10, %r41, 4;
	add.s64 	%rd11, %rd4, %rd10;
	ld.global.f32 	%f10, [%rd11+-16];
	mul.wide.s32 	%rd12, %r42, 4;
	add.s64 	%rd13, %rd1, %rd12;
	ld.global.f32 	%f11, [%rd13];
	fma.rn.f32 	%f12, %f10, %f11, %f53;
	st.global.f32 	[%rd3], %f12;
	ld.global.f32 	%f13, [%rd11+-12];
	add.s64 	%rd15, %rd13, %rd14;
	ld.global.f32 	%f14, [%rd15];
	fma.rn.f32 	%f15, %f13, %f14, %f12;
	st.global.f32 	[%rd3], %f15;
	ld.global.f32 	%f16, [%rd11+-8];
	add.s64 	%rd16, %rd15, %rd14;
	ld.global.f32 	%f17, [%rd16];
	fma.rn.f32 	%f18, %f16, %f17, %f15;
	st.global.f32 	[%rd3], %f18;
	ld.global.f32 	%f19, [%rd11+-4];
	add.s64 	%rd17, %rd16, %rd14;
	ld.global.f32 	%f20, [%rd17];
	fma.rn.f32 	%f21, %f19, %f20, %f18;
	st.global.f32 	[%rd3], %f21;
	ld.global.f32 	%f22, [%rd11];
	add.s64 	%rd18, %rd17, %rd14;
	ld.global.f32 	%f23, [%rd18];
	fma.rn.f32 	%f24, %f22, %f23, %f21;
	st.global.f32 	[%rd3], %f24;
	ld.global.f32 	%f25, [%rd11+4];
	add.s64 	%rd19, %rd18, %rd14;
	ld.global.f32 	%f26, [%rd19];
	fma.rn.f32 	%f27, %f25, %f26, %f24;
	st.global.f32 	[%rd3], %f27;
	ld.global.f32 	%f28, [%rd11+8];
	add.s64 	%rd20, %rd19, %rd14;
	ld.global.f32 	%f29, [%rd20];
	fma.rn.f32 	%f30, %f28, %f29, %f27;
	st.global.f32 	[%rd3], %f30;
	ld.global.f32 	%f31, [%rd11+12];
	add.s64 	%rd21, %rd20, %rd14;
	ld.global.f32 	%f32, [%rd21];
	fma.rn.f32 	%f53, %f31, %f32, %f30;
	st.global.f32 	[%rd3], %f53;
	add.s32 	%r43, %r43, 8;
	add.s32 	%r42, %r42, %r7;
	add.s32 	%r41, %r41, 8;
	setp.ne.s32 	%p6, %r43, 0;
	@%p6 bra 	$L__BB0_4;
$L__BB0_5:
	setp.eq.s32 	%p7, %r4, 0;
	@%p7 bra 	$L__BB0_13;
	and.b32  	%r15, %r21, 3;
	setp.lt.u32 	%p8, %r4, 4;
	@%p8 bra 	$L__BB0_8;
	add.s32 	%r34, %r45, %r3;
	mul.wide.s32 	%rd22, %r34, 4;
	add.s64 	%rd23, %rd2, %rd22;
	ld.global.f32 	%f33, [%rd23];
	mad.lo.s32 	%r35, %r45, %r23, %r30;
	mul.wide.s32 	%rd24, %r35, 4;
	add.s64 	%rd25, %rd1, %rd24;
	ld.global.f32 	%f34, [%rd25];
	fma.rn.f32 	%f35, %f33, %f34, %f53;
	st.global.f32 	[%rd3], %f35;
	ld.global.f32 	%f36, [%rd23+4];
	mul.wide.s32 	%rd26, %r23, 4;
	add.s64 	%rd27, %rd25, %rd26;
	ld.global.f32 	%f37, [%rd27];
	fma.rn.f32 	%f38, %f36, %f37, %f35;
	st.global.f32 	[%rd3], %f38;
	ld.global.f32 	%f39, [%rd23+8];
	add.s64 	%rd28, %rd27, %rd26;
	ld.global.f32 	%f40, [%rd28];
	fma.rn.f32 	%f41, %f39, %f40, %f38;
	st.global.f32 	[%rd3], %f41;
	ld.global.f32 	%f42, [%rd23+12];
	add.s64 	%rd29, %rd28, %rd26;
	ld.global.f32 	%f43, [%rd29];
	fma.rn.f32 	%f53, %f42, %f43, %f41;
	st.global.f32 	[%rd3], %f53;
	add.s32 	%r45, %r45, 4;
$L__BB0_8:
	setp.eq.s32 	%p9, %r15, 0;
	@%p9 bra 	$L__BB0_13;
	setp.eq.s32 	%p10, %r15, 1;
	@%p10 bra 	$L__BB0_11;
	add.s32 	%r36, %r45, %r3;
	mul.wide.s32 	%rd30, %r36, 4;
	add.s64 	%rd31, %rd2, %rd30;
	ld.global.f32 	%f44, [%rd31];
	mad.lo.s32 	%r37, %r45, %r23, %r30;
	mul.wide.s32 	%rd32, %r37, 4;
	add.s64 	%rd33, %rd1, %rd32;
	ld.global.f32 	%f45, [%rd33];
	fma.rn.f32 	%f46, %f44, %f45, %f53;
	st.global.f32 	[%rd3], %f46;
	ld.global.f32 	%f47, [%rd31+4];
	mul.wide.s32 	%rd34, %r23, 4;
	add.s64 	%rd35, %rd33, %rd34;
	ld.global.f32 	%f48, [%rd35];
	fma.rn.f32 	%f53, %f47, %f48, %f46;
	st.global.f32 	[%rd3], %f53;
	add.s32 	%r45, %r45, 2;
$L__BB0_11:
	and.b32  	%r38, %r21, 1;
	setp.eq.b32 	%p11, %r38, 1;
	not.pred 	%p12, %p11;
	@%p12 bra 	$L__BB0_13;
	add.s32 	%r39, %r45, %r3;
	mul.wide.s32 	%rd36, %r39, 4;
	add.s64 	%rd37, %rd2, %rd36;
	ld.global.f32 	%f49, [%rd37];
	mad.lo.s32 	%r40, %r45, %r23, %r30;
	mul.wide.s32 	%rd38, %r40, 4;
	add.s64 	%rd39, %rd1, %rd38;
	ld.global.f32 	%f50, [%rd39];
	fma.rn.f32 	%f51, %f49, %f50, %f53;
	st.global.f32 	[%rd3], %f51;
$L__BB0_13:
	ret;

}
	// .globl	_Z17matmul_kernel_v01IfEvPT_S1_S1_iii
.visible .entry _Z17matmul_kernel_v01IfEvPT_S1_S1_iii(
	.param .u64 .ptr .align 1 _Z17matmul_kernel_v01IfEvPT_S1_S1_iii_param_0,
	.param .u64 .ptr .align 1 _Z17matmul_kernel_v01IfEvPT_S1_S1_iii_param_1,
	.param .u64 .ptr .align 1 _Z17matmul_kernel_v01IfEvPT_S1_S1_iii_param_2,
	.param .u32 _Z17matmul_kernel_v01IfEvPT_S1_S1_iii_param_3,
	.param .u32 _Z17matmul_kernel_v01IfEvPT_S1_S1_iii_param_4,
	.param .u32 _Z17matmul_kernel_v01IfEvPT_S1_S1_iii_param_5
)
{
	.reg .pred 	%p<39>;
	.reg .b32 	%r<157>;
	.reg .b32 	%f<67>;
	.reg .b64 	%rd<13>;
	// demoted variable
	.shared .align 4 .b8 _ZZ17matmul_kernel_v01IfEvPT_S1_S1_iiiE8shared_a[4096];
	// demoted variable
	.shared .align 4 .b8 _ZZ17matmul_kernel_v01IfEvPT_S1_S1_iiiE8shared_b[4096];
	ld.param.u64 	%rd3, [_Z17matmul_kernel_v01IfEvPT_S1_S1_iii_param_0];
	ld.param.u64 	%rd4, [_Z17matmul_kernel_v01IfEvPT_S1_S1_iii_param_1];
	ld.param.u64 	%rd5, [_Z17matmul_kernel_v01IfEvPT_S1_S1_iii_param_2];
	ld.param.u32 	%r76, [_Z17matmul_kernel_v01IfEvPT_S1_S1_iii_param_3];
	ld.param.u32 	%r77, [_Z17matmul_kernel_v01IfEvPT_S1_S1_iii_param_4];
	ld.param.u32 	%r78, [_Z17matmul_kernel_v01IfEvPT_S1_S1_iii_param_5];
	mov.u32 	%r79, %ntid.x;
	mov.u32 	%r80, %ctaid.x;
	mov.u32 	%r1, %tid.x;
	mad.lo.s32 	%r2, %r79, %r80, %r1;
	mov.u32 	%r81, %ntid.y;
	mov.u32 	%r82, %ctaid.y;
	mov.u32 	%r3, %tid.y;
	mad.lo.s32 	%r4, %r81, %r82, %r3;
	setp.lt.s32 	%p2, %r78, 1;
	mov.f32 	%f66, 0f00000000;
	@%p2 bra 	$L__BB1_48;
	setp.lt.s32 	%p3, %r2, %r76;
	mul.lo.s32 	%r5, %r78, %r2;
	shl.b32 	%r6, %r1, 5;
	add.s32 	%r84, %r6, %r3;
	shl.b32 	%r85, %r84, 2;
	mov.u32 	%r86, _ZZ17matmul_kernel_v01IfEvPT_S1_S1_iiiE8shared_a;
	add.s32 	%r7, %r86, %r85;
	mov.u32 	%r87, _ZZ17matmul_kernel_v01IfEvPT_S1_S1_iiiE8shared_b;
	add.s32 	%r8, %r87, %r85;
	setp.lt.s32 	%p4, %r4, %r77;
	and.pred  	%p1, %p3, %p4;
	shl.b32 	%r88, %r1, 7;
	add.s32 	%r89, %r88, %r86;
	add.s32 	%r9, %r89, 16;
	shl.b32 	%r90, %r3, 2;
	add.s32 	%r91, %r90, %r87;
	add.s32 	%r10, %r91, 512;
	cvta.to.global.u64 	%rd1, %rd3;
	cvta.to.global.u64 	%rd2, %rd4;
	mov.b32 	%r127, 0;
	not.pred 	%p30, %p1;
	mov.u32 	%r126, %r78;
	mov.u32 	%r133, %r127;
$L__BB1_2:
	setp.ge.s32 	%p5, %r2, %r76;
	min.s32 	%r92, %r126, 32;
	max.s32 	%r14, %r92, 1;
	and.b32  	%r15, %r14, 3;
	and.b32  	%r16, %r14, 7;
	add.s32 	%r17, %r127, %r3;
	setp.ge.s32 	%p6, %r17, %r78;
	or.pred  	%p7, %p5, %p6;
	@%p7 bra 	$L__BB1_4;
	add.s32 	%r94, %r17, %r5;
	mul.wide.s32 	%rd6, %r94, 4;
	add.s64 	%rd7, %rd1, %rd6;
	ld.global.f32 	%f4, [%rd7];
	st.shared.f32 	[%r7], %f4;
$L__BB1_4:
	setp.ge.u32 	%p8, %r4, %r78;
	add.s32 	%r18, %r127, %r1;
	setp.ge.s32 	%p9, %r18, %r77;
	or.pred  	%p10, %p8, %p9;
	@%p10 bra 	$L__BB1_6;
	mad.lo.s32 	%r96, %r18, %r77, %r4;
	mul.wide.s32 	%rd8, %r96, 4;
	add.s64 	%rd9, %rd2, %rd8;
	ld.global.f32 	%f5, [%rd9];
	st.shared.f32 	[%r8], %f5;
$L__BB1_6:
	bar.sync 	0;
	setp.le.s32 	%p11, %r78, %r127;
	@%p11 bra 	$L__BB1_46;
	setp.lt.s32 	%p12, %r126, 8;
	mov.b32 	%r149, 0;
	@%p12 bra 	$L__BB1_26;
	and.b32  	%r149, %r14, 56;
	neg.s32 	%r131, %r149;
	mov.u32 	%r129, %r10;
	mov.u32 	%r130, %r9;
$L__BB1_9:
	.pragma "nounroll";
	@%p30 bra 	$L__BB1_11;
	ld.shared.f32 	%f6, [%r130+-16];
	ld.shared.f32 	%f7, [%r129+-512];
	cvt.rn.f32.s32 	%f8, %r133;
	fma.rn.f32 	%f9, %f6, %f7, %f8;
	cvt.rzi.s32.f32 	%r133, %f9;
$L__BB1_11:
	@%p30 bra 	$L__BB1_13;
	ld.shared.f32 	%f10, [%r130+-12];
	ld.shared.f32 	%f11, [%r129+-384];
	cvt.rn.f32.s32 	%f12, %r133;
	fma.rn.f32 	%f13, %f10, %f11, %f12;
	cvt.rzi.s32.f32 	%r133, %f13;
$L__BB1_13:
	@%p30 bra 	$L__BB1_15;
	ld.shared.f32 	%f14, [%r130+-8];
	ld.shared.f32 	%f15, [%r129+-256];
	cvt.rn.f32.s32 	%f16, %r133;
	fma.rn.f32 	%f17, %f14, %f15, %f16;
	cvt.rzi.s32.f32 	%r133, %f17;
$L__BB1_15:
	@%p30 bra 	$L__BB1_17;
	ld.shared.f32 	%f18, [%r130+-4];
	ld.shared.f32 	%f19, [%r129+-128];
	cvt.rn.f32.s32 	%f20, %r133;
	fma.rn.f32 	%f21, %f18, %f19, %f20;
	cvt.rzi.s32.f32 	%r133, %f21;
$L__BB1_17:
	@%p30 bra 	$L__BB1_19;
	ld.shared.f32 	%f22, [%r130];
	ld.shared.f32 	%f23, [%r129];
	cvt.rn.f32.s32 	%f24, %r133;
	fma.rn.f32 	%f25, %f22, %f23, %f24;
	cvt.rzi.s32.f32 	%r133, %f25;
$L__BB1_19:
	@%p30 bra 	$L__BB1_21;
	ld.shared.f32 	%f26, [%r130+4];
	ld.shared.f32 	%f27, [%r129+128];
	cvt.rn.f32.s32 	%f28, %r133;
	fma.rn.f32 	%f29, %f26, %f27, %f28;
	cvt.rzi.s32.f32 	%r133, %f29;
$L__BB1_21:
	@%p30 bra 	$L__BB1_23;
	ld.shared.f32 	%f30, [%r130+8];
	ld.shared.f32 	%f31, [%r129+256];
	cvt.rn.f32.s32 	%f32, %r133;
	fma.rn.f32 	%f33, %f30, %f31, %f32;
	cvt.rzi.s32.f32 	%r133, %f33;
$L__BB1_23:
	@%p30 bra 	$L__BB1_25;
	ld.shared.f32 	%f34, [%r130+12];
	ld.shared.f32 	%f35, [%r129+384];
	cvt.rn.f32.s32 	%f36, %r133;
	fma.rn.f32 	%f37, %f34, %f35, %f36;
	cvt.rzi.s32.f32 	%r133, %f37;
$L__BB1_25:
	add.s32 	%r131, %r131, 8;
	add.s32 	%r130, %r130, 32;
	add.s32 	%r129, %r129, 1024;
	setp.ne.s32 	%p21, %r131, 0;
	@%p21 bra 	$L__BB1_9;
$L__BB1_26:
	setp.eq.s32 	%p22, %r16, 0;
	@%p22 bra 	$L__BB1_46;
	setp.lt.u32 	%p23, %r16, 4;
	@%p23 bra 	$L__BB1_37;
	add.s32 	%r100, %r6, %r149;
	shl.b32 	%r101, %r100, 2;
	mov.u32 	%r102, _ZZ17matmul_kernel_v01IfEvPT_S1_S1_iiiE8shared_a;
	add.s32 	%r47, %r102, %r101;
	shl.b32 	%r103, %r149, 5;
	add.s32 	%r104, %r103, %r3;
	shl.b32 	%r105, %r104, 2;
	mov.u32 	%r106, _ZZ17matmul_kernel_v01IfEvPT_S1_S1_iiiE8shared_b;
	add.s32 	%r48, %r106, %r105;
	@%p30 bra 	$L__BB1_30;
	ld.shared.f32 	%f38, [%r47];
	ld.shared.f32 	%f39, [%r48];
	cvt.rn.f32.s32 	%f40, %r133;
	fma.rn.f32 	%f41, %f38, %f39, %f40;
	cvt.rzi.s32.f32 	%r133, %f41;
$L__BB1_30:
	@%p30 bra 	$L__BB1_32;
	ld.shared.f32 	%f42, [%r47+4];
	ld.shared.f32 	%f43, [%r48+128];
	cvt.rn.f32.s32 	%f44, %r133;
	fma.rn.f32 	%f45, %f42, %f43, %f44;
	cvt.rzi.s32.f32 	%r133, %f45;
$L__BB1_32:
	@%p30 bra 	$L__BB1_34;
	ld.shared.f32 	%f46, [%r47+8];
	ld.shared.f32 	%f47, [%r48+256];
	cvt.rn.f32.s32 	%f48, %r133;
	fma.rn.f32 	%f49, %f46, %f47, %f48;
	cvt.rzi.s32.f32 	%r133, %f49;
$L__BB1_34:
	@%p30 bra 	$L__BB1_36;
	ld.shared.f32 	%f50, [%r47+12];
	ld.shared.f32 	%f51, [%r48+384];
	cvt.rn.f32.s32 	%f52, %r133;
	fma.rn.f32 	%f53, %f50, %f51, %f52;
	cvt.rzi.s32.f32 	%r133, %f53;
$L__BB1_36:
	add.s32 	%r149, %r149, 4;
$L__BB1_37:
	setp.eq.s32 	%p28, %r15, 0;
	@%p28 bra 	$L__BB1_46;
	setp.eq.s32 	%p29, %r15, 1;
	mov.u32 	%r155, %r133;
	@%p29 bra 	$L__BB1_44;
	add.s32 	%r108, %r6, %r149;
	shl.b32 	%r109, %r108, 2;
	mov.u32 	%r110, _ZZ17matmul_kernel_v01IfEvPT_S1_S1_iiiE8shared_a;
	add.s32 	%r61, %r110, %r109;
	shl.b32 	%r111, %r149, 5;
	add.s32 	%r112, %r111, %r3;
	shl.b32 	%r113, %r112, 2;
	mov.u32 	%r114, _ZZ17matmul_kernel_v01IfEvPT_S1_S1_iiiE8shared_b;
	add.s32 	%r62, %r114, %r113;
	@%p30 bra 	$L__BB1_41;
	ld.shared.f32 	%f54, [%r61];
	ld.shared.f32 	%f55, [%r62];
	cvt.rn.f32.s32 	%f56, %r133;
	fma.rn.f32 	%f57, %f54, %f55, %f56;
	cvt.rzi.s32.f32 	%r133, %f57;
$L__BB1_41:
	@%p30 bra 	$L__BB1_43;
	ld.shared.f32 	%f58, [%r61+4];
	ld.shared.f32 	%f59, [%r62+128];
	cvt.rn.f32.s32 	%f60, %r133;
	fma.rn.f32 	%f61, %f58, %f59, %f60;
	cvt.rzi.s32.f32 	%r133, %f61;
$L__BB1_43:
	add.s32 	%r149, %r149, 2;
	mov.u32 	%r155, %r133;
$L__BB1_44:
	and.b32  	%r115, %r14, 1;
	setp.eq.b32 	%p32, %r115, 1;
	and.pred  	%p33, %p32, %p1;
	selp.b32 	%r133, %r155, %r133, %p32;
	not.pred 	%p34, %p33;
	@%p34 bra 	$L__BB1_46;
	add.s32 	%r116, %r6, %r149;
	shl.b32 	%r117, %r116, 2;
	mov.u32 	%r118, _ZZ17matmul_kernel_v01IfEvPT_S1_S1_iiiE8shared_a;
	add.s32 	%r119, %r118, %r117;
	ld.shared.f32 	%f62, [%r119];
	shl.b32 	%r120, %r149, 5;
	add.s32 	%r121, %r120, %r3;
	shl.b32 	%r122, %r121, 2;
	mov.u32 	%r123, _ZZ17matmul_kernel_v01IfEvPT_S1_S1_iiiE8shared_b;
	add.s32 	%r124, %r123, %r122;
	ld.shared.f32 	%f63, [%r124];
	cvt.rn.f32.s32 	%f64, %r155;
	fma.rn.f32 	%f65, %f62, %f63, %f64;
	cvt.rzi.s32.f32 	%r133, %f65;
$L__BB1_46:
	add.s32 	%r127, %r127, 32;
	setp.lt.s32 	%p35, %r127, %r78;
	add.s32 	%r126, %r126, -32;
	@%p35 bra 	$L__BB1_2;
	cvt.rn.f32.s32 	%f66, %r133;
$L__BB1_48:
	setp.ge.s32 	%p36, %r2, %r76;
	setp.ge.s32 	%p37, %r4, %r77;
	or.pred  	%p38, %p36, %p37;
	@%p38 bra 	$L__BB1_50;
	mad.lo.s32 	%r125, %r77, %r2, %r4;
	cvta.to.global.u64 	%rd10, %rd5;
	mul.wide.s32 	%rd11, %r125, 4;
	add.s64 	%rd12, %rd10, %rd11;
	st.global.f32 	[%rd12], %f66;
$L__BB1_50:
	ret;

}


// ===== COMPILED SASS (sm_100) =====

	.target	sm_100

	.elftype	@"ET_EXEC"


//--------------------- .note.nv.tkinfo           --------------------------
	.section	.note.nv.tkinfo,"",@"SHT_NOTE"
	.sectionflags	@"SHF_NOTE_NV_TKINFO"
	.tkinfo
        /*0018*/ 	.word	0x00000002
        /*0030*/ 	.string	""
        /*0030*/ 	.string	"ptxas"
        /*0030*/ 	.string	"Cuda compilation tools, release 13.0, V13.0.88"
        /*0030*/ 	.string	"Build cuda_13.0.r13.0/compiler.36424714_0"
        /*0030*/ 	.string	"-arch sm_100 -m 64 "



//--------------------- .note.nv.cuinfo           --------------------------
	.section	.note.nv.cuinfo,"",@"SHT_NOTE"
	.sectionflags	@"SHF_NOTE_NV_CUINFO"
        /*0018*/ 	.short	0x0002
        /*001a*/ 	.short	0x0064
        /*001c*/ 	.short	0x0082
	.zero		2


//--------------------- .nv.info                  --------------------------
	.section	.nv.info,"",@"SHT_CUDA_INFO"
	.align	4


	//----- nvinfo : EIATTR_REGCOUNT
	.align		4
        /*0000*/ 	.byte	0x04, 0x2f
        /*0002*/ 	.short	(.L_1 - .L_0)
	.align		4
.L_0:
        /*0004*/ 	.word	index@(_Z17matmul_kernel_v00IfEvPT_S1_S1_iii)
        /*0008*/ 	.word	0x0000001c


	//----- nvinfo : EIATTR_FRAME_SIZE
	.align		4
.L_1:
        /*000c*/ 	.byte	0x04, 0x11
        /*000e*/ 	.short	(.L_3 - .L_2)
	.align		4
.L_2:
        /*0010*/ 	.word	index@(_Z17matmul_kernel_v00IfEvPT_S1_S1_iii)
        /*0014*/ 	.word	0x00000000


	//----- nvinfo : EIATTR_REGCOUNT
	.align		4
.L_3:
        /*0018*/ 	.byte	0x04, 0x2f
        /*001a*/ 	.short	(.L_5 - .L_4)
	.align		4
.L_4:
        /*001c*/ 	.word	index@(_Z17matmul_kernel_v01IfEvPT_S1_S1_iii)
        /*0020*/ 	.word	0x0000001c


	//----- nvinfo : EIATTR_FRAME_SIZE
	.align		4
.L_5:
        /*0024*/ 	.byte	0x04, 0x11
        /*0026*/ 	.short	(.L_7 - .L_6)
	.align		4
.L_6:
        /*0028*/ 	.word	index@(_Z17matmul_kernel_v01IfEvPT_S1_S1_iii)
        /*002c*/ 	.word	0x00000000


	//----- nvinfo : EIATTR_MIN_STACK_SIZE
	.align		4
.L_7:
        /*0030*/ 	.byte	0x04, 0x12
        /*0032*/ 	.short	(.L_9 - .L_8)
	.align		4
.L_8:
        /*0034*/ 	.word	index@(_Z17matmul_kernel_v01IfEvPT_S1_S1_iii)
        /*0038*/ 	.word	0x00000000


	//----- nvinfo : EIATTR_MIN_STACK_SIZE
	.align		4
.L_9:
        /*003c*/ 	.byte	0x04, 0x12
        /*003e*/ 	.short	(.L_11 - .L_10)
	.align		4
.L_10:
        /*0040*/ 	.word	index@(_Z17matmul_kernel_v00IfEvPT_S1_S1_iii)
        /*0044*/ 	.word	0x00000000
.L_11:


//--------------------- .nv.compat                --------------------------
	.section	.nv.compat,"",@"SHT_CUDA_COMPAT_INFO"
	.align	4
        /*0000*/ 	.byte	0x02, 0x09, 0x00, 0x00, 0x02, 0x02, 0x01, 0x00, 0x02, 0x05, 0x05, 0x00, 0x03, 0x07, 0x01, 0x01
        /*0010*/ 	.byte	0x02, 0x03, 0x00, 0x00, 0x02, 0x06, 0x01, 0x00, 0x04, 0x0b, 0x08, 0x00, 0x09, 0x00, 0x00, 0x00
        /*0020*/ 	.byte	0x00, 0x00, 0x00, 0x00


//--------------------- .nv.info._Z17matmul_kernel_v01IfEvPT_S1_S1_iii --------------------------
	.section	.nv.info._Z17matmul_kernel_v01IfEvPT_S1_S1_iii,"",@"SHT_CUDA_INFO"
	.sectionflags	@""
	.align	4


	//----- nvinfo : EIATTR_CUDA_API_VERSION
	.align		4
        /*0000*/ 	.byte	0x04, 0x37
        /*0002*/ 	.short	(.L_13 - .L_12)
.L_12:
        /*0004*/ 	.word	0x00000082


	//----- nvinfo : EIATTR_KPARAM_INFO
	.align		4
.L_13:
        /*0008*/ 	.byte	0x04, 0x17
        /*000a*/ 	.short	(.L_15 - .L_14)
.L_14:
        /*000c*/ 	.word	0x00000000
        /*0010*/ 	.short	0x0005
        /*0012*/ 	.short	0x0020
        /*0014*/ 	.byte	0x00, 0xf0, 0x11, 0x00


	//----- nvinfo : EIATTR_KPARAM_INFO
	.align		4
.L_15:
        /*0018*/ 	.byte	0x04, 0x17
        /*001a*/ 	.short	(.L_17 - .L_16)
.L_16:
        /*001c*/ 	.word	0x00000000
        /*0020*/ 	.short	0x0004
        /*0022*/ 	.short	0x001c
        /*0024*/ 	.byte	0x00, 0xf0, 0x11, 0x00


	//----- nvinfo : EIATTR_KPARAM_INFO
	.align		4
.L_17:
        /*0028*/ 	.byte	0x04, 0x17
        /*002a*/ 	.short	(.L_19 - .L_18)
.L_18:
        /*002c*/ 	.word	0x00000000
        /*0030*/ 	.short	0x0003
        /*0032*/ 	.short	0x0018
        /*0034*/ 	.byte	0x00, 0xf0, 0x11, 0x00


	//----- nvinfo : EIATTR_KPARAM_INFO
	.align		4
.L_19:
        /*0038*/ 	.byte	0x04, 0x17
        /*003a*/ 	.short	(.L_21 - .L_20)
.L_20:
        /*003c*/ 	.word	0x00000000
        /*0040*/ 	.short	0x0002
        /*0042*/ 	.short	0x0010
        /*0044*/ 	.byte	0x00, 0xf5, 0x21, 0x00


	//----- nvinfo : EIATTR_KPARAM_INFO
	.align		4
.L_21:
        /*0048*/ 	.byte	0x04, 0x17
        /*004a*/ 	.short	(.L_23 - .L_22)
.L_22:
        /*004c*/ 	.word	0x00000000
        /*0050*/ 	.short	0x0001
        /*0052*/ 	.short	0x0008
        /*0054*/ 	.byte	0x00, 0xf5, 0x21, 0x00


	//----- nvinfo : EIATTR_KPARAM_INFO
	.align		4
.L_23:
        /*0058*/ 	.byte	0x04, 0x17
        /*005a*/ 	.short	(.L_25 - .L_24)
.L_24:
        /*005c*/ 	.word	0x00000000
        /*0060*/ 	.short	0x0000
        /*0062*/ 	.short	0x0000
        /*0064*/ 	.byte	0x00, 0xf5, 0x21, 0x00


	//----- nvinfo : EIATTR_SPARSE_MMA_MASK
	.align		4
.L_25:
        /*0068*/ 	.byte	0x03, 0x50
        /*006a*/ 	.short	0x0000


	//----- nvinfo : EIATTR_MAXREG_COUNT
	.align		4
        /*006c*/ 	.byte	0x03, 0x1b
        /*006e*/ 	.short	0x00ff


	//----- nvinfo : EIATTR_NUM_BARRIERS
	.align		4
        /*0070*/ 	.byte	0x02, 0x4c
        /*0072*/ 	.byte	0x01
	.zero		1


	//----- nvinfo : EIATTR_MERCURY_ISA_VERSION
	.align		4
        /*0074*/ 	.byte	0x03, 0x5f
        /*0076*/ 	.short	0x0101


	//----- nvinfo : EIATTR_VRC_CTA_INIT_COUNT
	.align		4
        /*0078*/ 	.byte	0x02, 0x4a
	.zero		1
	.zero		1


	//----- nvinfo : EIATTR_EXIT_INSTR_OFFSETS
	.align		4
        /*007c*/ 	.byte	0x04, 0x1c
        /*007e*/ 	.short	(.L_27 - .L_26)


	//   ....[0]....
.L_26:
        /*0080*/ 	.word	0x00000c90


	//   ....[1]....
        /*0084*/ 	.word	0x00000ce0


	//----- nvinfo : EIATTR_CRS_STACK_SIZE
	.align		4
.L_27:
        /*0088*/ 	.byte	0x04, 0x1e
        /*008a*/ 	.short	(.L_29 - .L_28)
.L_28:
        /*008c*/ 	.word	0x00000000


	//----- nvinfo : EIATTR_CBANK_PARAM_SIZE
	.align		4
.L_29:
        /*0090*/ 	.byte	0x03, 0x19
        /*0092*/ 	.short	0x0024


	//----- nvinfo : EIATTR_PARAM_CBANK
	.align		4
        /*0094*/ 	.byte	0x04, 0x0a
        /*0096*/ 	.short	(.L_31 - .L_30)
	.align		4
.L_30:
        /*0098*/ 	.word	index@(.nv.constant0._Z17matmul_kernel_v01IfEvPT_S1_S1_iii)
        /*009c*/ 	.short	0x0380
        /*009e*/ 	.short	0x0024


	//----- nvinfo : EIATTR_SW_WAR
	.align		4
.L_31:
        /*00a0*/ 	.byte	0x04, 0x36
        /*00a2*/ 	.short	(.L_33 - .L_32)
.L_32:
        /*00a4*/ 	.word	0x00000008
.L_33:


//--------------------- .nv.info._Z17matmul_kernel_v00IfEvPT_S1_S1_iii --------------------------
	.section	.nv.info._Z17matmul_kernel_v00IfEvPT_S1_S1_iii,"",@"SHT_CUDA_INFO"
	.sectionflags	@""
	.align	4


	//----- nvinfo : EIATTR_CUDA_API_VERSION
	.align		4
        /*0000*/ 	.byte	0x04, 0x37
        /*0002*/ 	.short	(.L_35 - .L_34)
.L_34:
        /*0004*/ 	.word	0x00000082


	//----- nvinfo : EIATTR_KPARAM_INFO
	.align		4
.L_35:
        /*0008*/ 	.byte	0x04, 0x17
        /*000a*/ 	.short	(.L_37 - .L_36)
.L_36:
        /*000c*/ 	.word	0x00000000
        /*0010*/ 	.short	0x0005
        /*0012*/ 	.short	0x0020
        /*0014*/ 	.byte	0x00, 0xf0, 0x11, 0x00


	//----- nvinfo : EIATTR_KPARAM_INFO
	.align		4
.L_37:
        /*0018*/ 	.byte	0x04, 0x17
        /*001a*/ 	.short	(.L_39 - .L_38)
.L_38:
        /*001c*/ 	.word	0x00000000
        /*0020*/ 	.short	0x0004
        /*0022*/ 	.short	0x001c
        /*0024*/ 	.byte	0x00, 0xf0, 0x11, 0x00


	//----- nvinfo : EIATTR_KPARAM_INFO
	.align		4
.L_39:
        /*0028*/ 	.byte	0x04, 0x17
        /*002a*/ 	.short	(.L_41 - .L_40)
.L_40:
        /*002c*/ 	.word	0x00000000
        /*0030*/ 	.short	0x0003
        /*0032*/ 	.short	0x0018
        /*0034*/ 	.byte	0x00, 0xf0, 0x11, 0x00


	//----- nvinfo : EIATTR_KPARAM_INFO
	.align		4
.L_41:
        /*0038*/ 	.byte	0x04, 0x17
        /*003a*/ 	.short	(.L_43 - .L_42)
.L_42:
        /*003c*/ 	.word	0x00000000
        /*0040*/ 	.short	0x0002
        /*0042*/ 	.short	0x0010
        /*0044*/ 	.byte	0x00, 0xf5, 0x21, 0x00


	//----- nvinfo : EIATTR_KPARAM_INFO
	.align		4
.L_43:
        /*0048*/ 	.byte	0x04, 0x17
        /*004a*/ 	.short	(.L_45 - .L_44)
.L_44:
        /*004c*/ 	.word	0x00000000
        /*0050*/ 	.short	0x0001
        /*0052*/ 	.short	0x0008
        /*0054*/ 	.byte	0x00, 0xf5, 0x21, 0x00


	//----- nvinfo : EIATTR_KPARAM_INFO
	.align		4
.L_45:
        /*0058*/ 	.byte	0x04, 0x17
        /*005a*/ 	.short	(.L_47 - .L_46)
.L_46:
        /*005c*/ 	.word	0x00000000
        /*0060*/ 	.short	0x0000
        /*0062*/ 	.short	0x0000
        /*0064*/ 	.byte	0x00, 0xf5, 0x21, 0x00


	//----- nvinfo : EIATTR_SPARSE_MMA_MASK
	.align		4
.L_47:
        /*0068*/ 	.byte	0x03, 0x50
        /*006a*/ 	.short	0x0000


	//----- nvinfo : EIATTR_MAXREG_COUNT
	.align		4
        /*006c*/ 	.byte	0x03, 0x1b
        /*006e*/ 	.short	0x00ff


	//----- nvinfo : EIATTR_MERCURY_ISA_VERSION
	.align		4
        /*0070*/ 	.byte	0x03, 0x5f
        /*0072*/ 	.short	0x0101


	//----- nvinfo : EIATTR_VRC_CTA_INIT_COUNT
	.align		4
        /*0074*/ 	.byte	0x02, 0x4a
	.zero		1
	.zero		1


	//----- nvinfo : EIATTR_EXIT_INSTR_OFFSETS
	.align		4
        /*0078*/ 	.byte	0x04, 0x1c
        /*007a*/ 	.short	(.L_49 - .L_48)


	//   ....[0]....
.L_48:
        /*007c*/ 	.word	0x000000c0


	//   ....[1]....
        /*0080*/ 	.word	0x00000140


	//   ....[2]....
        /*0084*/ 	.word	0x00000550


	//   ....[3]....
        /*0088*/ 	.word	0x00000740


	//   ....[4]....
        /*008c*/ 	.word	0x00000890


	//   ....[5]....
        /*0090*/ 	.word	0x00000940


	//----- nvinfo : EIATTR_CBANK_PARAM_SIZE
	.align		4
.L_49:
        /*0094*/ 	.byte	0x03, 0x19
        /*0096*/ 	.short	0x0024


	//----- nvinfo : EIATTR_PARAM_CBANK
	.align		4
        /*0098*/ 	.byte	0x04, 0x0a
        /*009a*/ 	.short	(.L_51 - .L_50)
	.align		4
.L_50:
        /*009c*/ 	.word	index@(.nv.constant0._Z17matmul_kernel_v00IfEvPT_S1_S1_iii)
        /*00a0*/ 	.short	0x0380
        /*00a2*/ 	.short	0x0024


	//----- nvinfo : EIATTR_SW_WAR
	.align		4
.L_51:
        /*00a4*/ 	.byte	0x04, 0x36
        /*00a6*/ 	.short	(.L_53 - .L_52)
.L_52:
        /*00a8*/ 	.word	0x00000008
.L_53:


//--------------------- .nv.callgraph             --------------------------
	.section	.nv.callgraph,"",@"SHT_CUDA_CALLGRAPH"
	.align	4
	.sectionentsize	8
	.align		4
        /*0000*/ 	.word	0x00000000
	.align		4
        /*0004*/ 	.word	0xffffffff
	.align		4
        /*0008*/ 	.word	0x00000000
	.align		4
        /*000c*/ 	.word	0xfffffffe
	.align		4
        /*0010*/ 	.word	0x00000000
	.align		4
        /*0014*/ 	.word	0xfffffffd
	.align		4
        /*0018*/ 	.word	0x00000000
	.align		4
        /*001c*/ 	.word	0xfffffffc


//--------------------- .text._Z17matmul_kernel_v01IfEvPT_S1_S1_iii --------------------------
	.section	.text._Z17matmul_kernel_v01IfEvPT_S1_S1_iii,"ax",@progbits
	.align	128
        .global         _Z17matmul_kernel_v01IfEvPT_S1_S1_iii
        .type           _Z17matmul_kernel_v01IfEvPT_S1_S1_iii,@function
        .size           _Z17matmul_kernel_v01IfEvPT_S1_S1_iii,(.L_x_14 - _Z17matmul_kernel_v01IfEvPT_S1_S1_iii)
        .other          _Z17matmul_kernel_v01IfEvPT_S1_S1_iii,@"STO_CUDA_ENTRY STV_DEFAULT"
_Z17matmul_kernel_v01IfEvPT_S1_S1_iii:
.text._Z17matmul_kernel_v01IfEvPT_S1_S1_iii:
[----:B------:R-:W-:Y:S01]  /*0000*/  LDC R1, c[0x0][0x37c] ;  /* 0x0000df00ff017b82 */ /* 0x000fe20000000800 */
[----:B------:R-:W0:Y:S01]  /*0010*/  S2R R0, SR_CTAID.X ;  /* 0x0000000000007919 */ /* 0x000e220000002500 */
[----:B------:R-:W1:Y:S01]  /*0020*/  LDCU UR6, c[0x0][0x3a0] ;  /* 0x00007400ff0677ac */ /* 0x000e620008000800 */
[----:B------:R-:W-:Y:S01]  /*0030*/  IMAD.MOV.U32 R7, RZ, RZ, RZ ;  /* 0x000000ffff077224 */ /* 0x000fe200078e00ff */
[----:B------:R-:W0:Y:S01]  /*0040*/  S2R R5, SR_TID.X ;  /* 0x0000000000057919 */ /* 0x000e220000002100 */
[----:B------:R-:W0:Y:S01]  /*0050*/  LDCU UR4, c[0x0][0x360] ;  /* 0x00006c00ff0477ac */ /* 0x000e220008000800 */
[----:B------:R-:W2:Y:S01]  /*0060*/  S2R R3, SR_CTAID.Y ;  /* 0x0000000000037919 */ /* 0x000ea20000002600 */
[----:B------:R-:W2:Y:S01]  /*0070*/  LDCU UR5, c[0x0][0x364] ;  /* 0x00006c80ff0577ac */ /* 0x000ea20008000800 */
[----:B------:R-:W2:Y:S01]  /*0080*/  S2R R2, SR_TID.Y ;  /* 0x0000000000027919 */ /* 0x000ea20000002200 */
[----:B------:R-:W3:Y:S01]  /*0090*/  LDCU.64 UR8, c[0x0][0x358] ;  /* 0x00006b00ff0877ac */ /* 0x000ee20008000a00 */
[----:B-1----:R-:W-:Y:S01]  /*00a0*/  UISETP.GE.AND UP0, UPT, UR6, 0x1, UPT ;  /* 0x000000010600788c */ /* 0x002fe2000bf06270 */
[----:B0-----:R-:W-:-:S02]  /*00b0*/  IMAD R0, R0, UR4, R5 ;  /* 0x0000000400007c24 */ /* 0x001fc4000f8e0205 */
[----:B--2---:R-:W-:-:S06]  /*00c0*/  IMAD R3, R3, UR5, R2 ;  /* 0x0000000503037c24 */ /* 0x004fcc000f8e0202 */
[----:B---3--:R-:W-:Y:S05]  /*00d0*/  BRA.U !UP0, `(.L_x_0) ;  /* 0x0000000908e07547 */ /* 0x008fea000b800000 */
[----:B------:R-:W0:Y:S01]  /*00e0*/  S2UR UR6, SR_CgaCtaId ;  /* 0x00000000000679c3 */ /* 0x000e220000008800 */
[----:B------:R-:W1:Y:S01]  /*00f0*/  LDCU.64 UR10, c[0x0][0x398] ;  /* 0x00007300ff0a77ac */ /* 0x000e620008000a00 */
[----:B------:R-:W-:Y:S02]  /*0100*/  IMAD R7, R5, 0x20, R2 ;  /* 0x0000002005077824 */ /* 0x000fe400078e0202 */
[----:B------:R-:W-:Y:S01]  /*0110*/  IMAD.MOV.U32 R4, RZ, RZ, RZ ;  /* 0x000000ffff047224 */ /* 0x000fe200078e00ff */
[----:B------:R-:W2:Y:S01]  /*0120*/  LDCU UR7, c[0x0][0x3a0] ;  /* 0x00007400ff0777ac */ /* 0x000ea20008000800 */
[----:B------:R-:W-:Y:S02]  /*0130*/  UMOV UR4, 0x400 ;  /* 0x0000040000047882 */ /* 0x000fe40000000000 */
[----:B------:R-:W-:Y:S01]  /*0140*/  UIADD3 UR5, UPT, UPT, UR4, 0x1000, URZ ;  /* 0x0000100004057890 */ /* 0x000fe2000fffe0ff */
[----:B-1----:R-:W-:-:S04]  /*0150*/  ISETP.GE.AND P0, PT, R3, UR11, PT ;  /* 0x0000000b03007c0c */ /* 0x002fc8000bf06270 */
[----:B------:R-:W-:Y:S01]  /*0160*/  ISETP.LT.AND P0, PT, R0, UR10, !P0 ;  /* 0x0000000a00007c0c */ /* 0x000fe2000c701270 */
[----:B0-----:R-:W-:Y:S01]  /*0170*/  ULEA UR4, UR6, UR4, 0x18 ;  /* 0x0000000406047291 */ /* 0x001fe2000f8ec0ff */
[----:B--2---:R-:W-:Y:S01]  /*0180*/  IMAD.U32 R16, RZ, RZ, UR7 ;  /* 0x00000007ff107e24 */ /* 0x004fe2000f8e00ff */
[----:B------:R-:W-:-:S04]  /*0190*/  ULEA UR5, UR6, UR5, 0x18 ;  /* 0x0000000506057291 */ /* 0x000fc8000f8ec0ff */
[----:B------:R-:W-:Y:S02]  /*01a0*/  LEA R10, R5, UR4, 0x7 ;  /* 0x00000004050a7c11 */ /* 0x000fe4000f8e38ff */
[----:B------:R-:W-:Y:S02]  /*01b0*/  LEA R11, R2, UR5, 0x2 ;  /* 0x00000005020b7c11 */ /* 0x000fe4000f8e10ff */
[C---:B------:R-:W-:Y:S01]  /*01c0*/  LEA R6, R7.reuse, UR4, 0x2 ;  /* 0x0000000407067c11 */ /* 0x040fe2000f8e10ff */
[----:B------:R-:W-:Y:S01]  /*01d0*/  VIADD R10, R10, 0x10 ;  /* 0x000000100a0a7836 */ /* 0x000fe20000000000 */
[----:B------:R-:W-:Y:S01]  /*01e0*/  LEA R7, R7, UR5, 0x2 ;  /* 0x0000000507077c11 */ /* 0x000fe2000f8e10ff */
[----:B------:R-:W-:Y:S01]  /*01f0*/  VIADD R11, R11, 0x200 ;  /* 0x000002000b0b7836 */ /* 0x000fe20000000000 */
[----:B------:R-:W-:-:S06]  /*0200*/  UMOV UR4, URZ ;  /* 0x000000ff00047c82 */ /* 0x000fcc0008000000 */
.L_x_7:
[----:B0-----:R-:W0:Y:S01]  /*0210*/  LDCU UR5, c[0x0][0x3a0] ;  /* 0x00007400ff0577ac */ /* 0x001e220008000800 */
[----:B--2---:R-:W-:Y:S02]  /*0220*/  VIADD R15, R2, UR4 ;  /* 0x00000004020f7c36 */ /* 0x004fe40008000000 */
[----:B------:R-:W-:Y:S01]  /*0230*/  VIADD R14, R5, UR4 ;  /* 0x00000004050e7c36 */ /* 0x000fe20008000000 */
[----:B-1----:R-:W1:Y:S01]  /*0240*/  LDCU UR7, c[0x0][0x39c] ;  /* 0x00007380ff0777ac */ /* 0x002e620008000800 */
[----:B------:R-:W2:Y:S01]  /*0250*/  LDCU UR6, c[0x0][0x398] ;  /* 0x00007300ff0677ac */ /* 0x000ea20008000800 */
[----:B0-----:R-:W-:Y:S02]  /*0260*/  ISETP.GE.AND P1, PT, R15, UR5, PT ;  /* 0x000000050f007c0c */ /* 0x001fe4000bf26270 */
[----:B-1----:R-:W-:Y:S02]  /*0270*/  ISETP.GE.AND P2, PT, R14, UR7, PT ;  /* 0x000000070e007c0c */ /* 0x002fe4000bf46270 */
[----:B--2---:R-:W-:-:S02]  /*0280*/  ISETP.GE.OR P1, PT, R0, UR6, P1 ;  /* 0x0000000600007c0c */ /* 0x004fc40008f26670 */
[----:B------:R-:W-:-:S11]  /*0290*/  ISETP.GE.U32.OR P2, PT, R3, UR5, P2 ;  /* 0x0000000503007c0c */ /* 0x000fd60009746470 */
[----:B------:R-:W0:Y:S01]  /*02a0*/  @!P1 LDC.64 R12, c[0x0][0x380] ;  /* 0x0000e000ff0c9b82 */ /* 0x000e220000000a00 */
[----:B------:R-:W-:Y:S02]  /*02b0*/  @!P1 IMAD R15, R0, UR5, R15 ;  /* 0x00000005000f9c24 */ /* 0x000fe4000f8e020f */
[----:B------:R-:W-:-:S05]  /*02c0*/  @!P2 IMAD R17, R14, UR7, R3 ;  /* 0x000000070e11ac24 */ /* 0x000fca000f8e0203 */
[----:B------:R-:W1:Y:S01]  /*02d0*/  @!P2 LDC.64 R8, c[0x0][0x388] ;  /* 0x0000e200ff08ab82 */ /* 0x000e620000000a00 */
[----:B0-----:R-:W-:-:S06]  /*02e0*/  @!P1 IMAD.WIDE R12, R15, 0x4, R12 ;  /* 0x000000040f0c9825 */ /* 0x001fcc00078e020c */
[----:B------:R-:W2:Y:S01]  /*02f0*/  @!P1 LDG.E R13, desc[UR8][R12.64] ;  /* 0x000000080c0d9981 */ /* 0x000ea2000c1e1900 */
[----:B-1----:R-:W-:-:S06]  /*0300*/  @!P2 IMAD.WIDE R8, R17, 0x4, R8 ;  /* 0x000000041108a825 */ /* 0x002fcc00078e0208 */
[----:B---3--:R-:W3:Y:S01]  /*0310*/  @!P2 LDG.E R8, desc[UR8][R8.64] ;  /* 0x000000080808a981 */ /* 0x008ee2000c1e1900 */
[----:B------:R-:W-:-:S03]  /*0320*/  UISETP.GE.AND UP0, UPT, UR4, UR5, UPT ;  /* 0x000000050400728c */ /* 0x000fc6000bf06270 */
[----:B--2---:R0:W-:Y:S04]  /*0330*/  @!P1 STS [R6], R13 ;  /* 0x0000000d06009388 */ /* 0x0041e80000000800 */
[----:B---3--:R0:W-:Y:S01]  /*0340*/  @!P2 STS [R7], R8 ;  /* 0x000000080700a388 */ /* 0x0081e20000000800 */
[----:B------:R-:W-:Y:S06]  /*0350*/  BAR.SYNC.DEFER_BLOCKING 0x0 ;  /* 0x0000000000007b1d */ /* 0x000fec0000010000 */
[----:B------:R-:W-:Y:S05]  /*0360*/  BRA.U UP0, `(.L_x_1) ;  /* 0x0000000900247547 */ /* 0x000fea000b800000 */
[C---:B------:R-:W-:Y:S01]  /*0370*/  ISETP.GE.AND P1, PT, R16.reuse, 0x8, PT ;  /* 0x000000081000780c */ /* 0x040fe20003f26270 */
[----:B------:R-:W-:Y:S01]  /*0380*/  IMAD.MOV.U32 R9, RZ, RZ, RZ ;  /* 0x000000ffff097224 */ /* 0x000fe200078e00ff */
[----:B0-----:R-:W-:-:S04]  /*0390*/  VIMNMX R8, PT, PT, R16, 0x20, PT ;  /* 0x0000002010087848 */ /* 0x001fc80003fe0100 */
[----:B------:R-:W-:-:S04]  /*03a0*/  VIMNMX R8, PT, PT, R8, 0x1, !PT ;  /* 0x0000000108087848 */ /* 0x000fc80007fe0100 */
[----:B------:R-:W-:-:S04]  /*03b0*/  LOP3.LUT R21, R8, 0x7, RZ, 0xc0, !PT ;  /* 0x0000000708157812 */ /* 0x000fc800078ec0ff */
[----:B------:R-:W-:Y:S01]  /*03c0*/  ISETP.NE.AND P2, PT, R21, RZ, PT ;  /* 0x000000ff1500720c */ /* 0x000fe20003f45270 */
[----:B------:R-:W-:-:S12]  /*03d0*/  @!P1 BRA `(.L_x_2) ;  /* 0x0000000000c49947 */ /* 0x000fd80003800000 */
[----:B------:R-:W-:Y:S01]  /*03e0*/  LOP3.LUT R9, R8, 0x38, RZ, 0xc0, !PT ;  /* 0x0000003808097812 */ /* 0x000fe200078ec0ff */
[----:B------:R-:W-:Y:S02]  /*03f0*/  IMAD.MOV.U32 R13, RZ, RZ, R11 ;  /* 0x000000ffff0d7224 */ /* 0x000fe400078e000b */
[----:B------:R-:W-:Y:S02]  /*0400*/  IMAD.MOV.U32 R14, RZ, RZ, R10 ;  /* 0x000000ffff0e7224 */ /* 0x000fe400078e000a */
[----:B------:R-:W-:-:S07]  /*0410*/  IMAD.MOV R12, RZ, RZ, -R9 ;  /* 0x000000ffff0c7224 */ /* 0x000fce00078e0a09 */
.L_x_3:
[----:B------:R-:W-:Y:S01]  /*0420*/  @P0 LDS R15, [R14+-0x10] ;  /* 0xfffff0000e0f0984 */ /* 0x000fe20000000800 */
[----:B-1----:R-:W-:Y:S01]  /*0430*/  @P0 I2FP.F32.S32 R20, R4 ;  /* 0x0000000400140245 */ /* 0x002fe20000201400 */
[----:B------:R-:W-:Y:S02]  /*0440*/  VIADD R12, R12, 0x8 ;  /* 0x000000080c0c7836 */ /* 0x000fe40000000000 */
[----:B0-----:R-:W0:Y:S03]  /*0450*/  @P0 LDS R18, [R13+-0x200] ;  /* 0xfffe00000d120984 */ /* 0x001e260000000800 */
[----:B------:R-:W-:Y:S01]  /*0460*/  ISETP.NE.AND P1, PT, R12, RZ, PT ;  /* 0x000000ff0c00720c */ /* 0x000fe20003f25270 */
[----:B------:R-:W-:Y:S04]  /*0470*/  @P0 LDS R22, [R14+-0xc] ;  /* 0xfffff4000e160984 */ /* 0x000fe80000000800 */
[----:B------:R-:W1:Y:S04]  /*0480*/  @P0 LDS R17, [R13+-0x180] ;  /* 0xfffe80000d110984 */ /* 0x000e680000000800 */
[----:B------:R-:W-:Y:S04]  /*0490*/  @P0 LDS R23, [R14+-0x8] ;  /* 0xfffff8000e170984 */ /* 0x000fe80000000800 */
[----:B------:R-:W-:Y:S01]  /*04a0*/  @P0 LDS R19, [R13+-0x80] ;  /* 0xffff80000d130984 */ /* 0x000fe20000000800 */
[----:B0-----:R-:W-:-:S03]  /*04b0*/  @P0 FFMA R15, R15, R18, R20 ;  /* 0x000000120f0f0223 */ /* 0x001fc60000000014 */
[----:B------:R-:W0:Y:S01]  /*04c0*/  @P0 LDS R18, [R13+-0x100] ;  /* 0xffff00000d120984 */ /* 0x000e220000000800 */
[----:B------:R2:W3:Y:S03]  /*04d0*/  @P0 F2I.TRUNC.NTZ R4, R15 ;  /* 0x0000000f00040305 */ /* 0x0004e6000020f100 */
[----:B--2---:R-:W-:Y:S01]  /*04e0*/  @P0 LDS R15, [R14] ;  /* 0x000000000e0f0984 */ /* 0x004fe20000000800 */
[----:B---3--:R-:W-:-:S05]  /*04f0*/  @P0 I2FP.F32.S32 R20, R4 ;  /* 0x0000000400140245 */ /* 0x008fca0000201400 */
[----:B-1----:R-:W-:Y:S02]  /*0500*/  @P0 FFMA R17, R17, R22, R20 ;  /* 0x0000001611110223 */ /* 0x002fe40000000014 */
[----:B------:R-:W1:Y:S02]  /*0510*/  @P0 LDS R22, [R14+-0x4] ;  /* 0xfffffc000e160984 */ /* 0x000e640000000800 */
[----:B------:R2:W3:Y:S02]  /*0520*/  @P0 F2I.TRUNC.NTZ R4, R17 ;  /* 0x0000001100040305 */ /* 0x0004e4000020f100 */
[----:B------:R-:W4:Y:S04]  /*0530*/  @P0 LDS R20, [R13] ;  /* 0x000000000d140984 */ /* 0x000f280000000800 */
[----:B--2---:R-:W-:Y:S01]  /*0540*/  @P0 LDS R17, [R13+0x80] ;  /* 0x000080000d110984 */ /* 0x004fe20000000800 */
[----:B---3--:R-:W-:-:S05]  /*0550*/  @P0 I2FP.F32.S32 R25, R4 ;  /* 0x0000000400190245 */ /* 0x008fca0000201400 */
[----:B0-----:R-:W-:Y:S02]  /*0560*/  @P0 FFMA R18, R18, R23, R25 ;  /* 0x0000001712120223 */ /* 0x001fe40000000019 */
[----:B------:R-:W-:Y:S02]  /*0570*/  @P0 LDS R23, [R14+0x8] ;  /* 0x000008000e170984 */ /* 0x000fe40000000800 */
[----:B------:R0:W2:Y:S02]  /*0580*/  @P0 F2I.TRUNC.NTZ R4, R18 ;  /* 0x0000001200040305 */ /* 0x0000a4000020f100 */
[----:B0-----:R-:W-:Y:S01]  /*0590*/  @P0 LDS R18, [R13+0x100] ;  /* 0x000100000d120984 */ /* 0x001fe20000000800 */
[----:B--2---:R-:W-:-:S05]  /*05a0*/  @P0 I2FP.F32.S32 R24, R4 ;  /* 0x0000000400180245 */ /* 0x004fca0000201400 */
[----:B-1----:R-:W-:Y:S02]  /*05b0*/  @P0 FFMA R19, R19, R22, R24 ;  /* 0x0000001613130223 */ /* 0x002fe40000000018 */
[----:B------:R-:W0:Y:S02]  /*05c0*/  @P0 LDS R22, [R14+0x4] ;  /* 0x000004000e160984 */ /* 0x000e240000000800 */
[----:B------:R1:W2:Y:S02]  /*05d0*/  @P0 F2I.TRUNC.NTZ R4, R19 ;  /* 0x0000001300040305 */ /* 0x0002a4000020f100 */
[----:B-1----:R1:W-:Y:S01]  /*05e0*/  @P0 LDS R19, [R13+0x180] ;  /* 0x000180000d130984 */ /* 0x0023e20000000800 */
[----:B--2---:R-:W-:Y:S01]  /*05f0*/  @P0 I2FP.F32.S32 R24, R4 ;  /* 0x0000000400180245 */ /* 0x004fe20000201400 */
[----:B-1----:R-:W-:-:S04]  /*0600*/  VIADD R13, R13, 0x400 ;  /* 0x000004000d0d7836 */ /* 0x002fc80000000000 */
[----:B----4-:R-:W-:-:S04]  /*0610*/  @P0 FFMA R15, R15, R20, R24 ;  /* 0x000000140f0f0223 */ /* 0x010fc80000000018 */
[----:B------:R-:W1:Y:S02]  /*0620*/  @P0 F2I.TRUNC.NTZ R4, R15 ;  /* 0x0000000f00040305 */ /* 0x000e64000020f100 */
[----:B-1----:R-:W-:-:S05]  /*0630*/  @P0 I2FP.F32.S32 R20, R4 ;  /* 0x0000000400140245 */ /* 0x002fca0000201400 */
[----:B0-----:R-:W-:Y:S02]  /*0640*/  @P0 FFMA R17, R17, R22, R20 ;  /* 0x0000001611110223 */ /* 0x001fe40000000014 */
[----:B------:R0:W1:Y:S02]  /*0650*/  @P0 LDS R20, [R14+0xc] ;  /* 0x00000c000e140984 */ /* 0x0000640000000800 */
[----:B------:R-:W2:Y:S01]  /*0660*/  @P0 F2I.TRUNC.NTZ R4, R17 ;  /* 0x0000001100040305 */ /* 0x000ea2000020f100 */
[----:B0-----:R-:W-:Y:S01]  /*0670*/  VIADD R14, R14, 0x20 ;  /* 0x000000200e0e7836 */ /* 0x001fe20000000000 */
[----:B--2---:R-:W-:-:S05]  /*0680*/  @P0 I2FP.F32.S32 R25, R4 ;  /* 0x0000000400190245 */ /* 0x004fca0000201400 */
[----:B------:R-:W-:-:S04]  /*0690*/  @P0 FFMA R18, R18, R23, R25 ;  /* 0x0000001712120223 */ /* 0x000fc80000000019 */
[----:B------:R-:W0:Y:S02]  /*06a0*/  @P0 F2I.TRUNC.NTZ R4, R18 ;  /* 0x0000001200040305 */ /* 0x000e24000020f100 */
[----:B0-----:R-:W-:-:S05]  /*06b0*/  @P0 I2FP.F32.S32 R22, R4 ;  /* 0x0000000400160245 */ /* 0x001fca0000201400 */
[----:B-1----:R-:W-:-:S04]  /*06c0*/  @P0 FFMA R19, R19, R20, R22 ;  /* 0x0000001413130223 */ /* 0x002fc80000000016 */
[----:B------:R0:W1:Y:S01]  /*06d0*/  @P0 F2I.TRUNC.NTZ R4, R19 ;  /* 0x0000001300040305 */ /* 0x000062000020f100 */
[----:B------:R-:W-:Y:S05]  /*06e0*/  @P1 BRA `(.L_x_3) ;  /* 0xfffffffc004c1947 */ /* 0x000fea000383ffff */
.L_x_2:
[----:B------:R-:W-:Y:S01]  /*06f0*/  LOP3.LUT R20, R8, 0x3, RZ, 0xc0, !PT ;  /* 0x0000000308147812 */ /* 0x000fe200078ec0ff */
[----:B------:R-:W-:Y:S06]  /*0700*/  @!P2 BRA `(.L_x_1) ;  /* 0x00000004003ca947 */ /* 0x000fec0003800000 */
[----:B------:R-:W-:Y:S02]  /*0710*/  ISETP.GE.U32.AND P1, PT, R21, 0x4, PT ;  /* 0x000000041500780c */ /* 0x000fe40003f26070 */
[----:B------:R-:W-:-:S11]  /*0720*/  ISETP.NE.AND P2, PT, R20, RZ, PT ;  /* 0x000000ff1400720c */ /* 0x000fd60003f45270 */
[----:B------:R-:W-:Y:S05]  /*0730*/  @!P1 BRA `(.L_x_4) ;  /* 0x0000000000789947 */ /* 0x000fea0003800000 */
[----:B------:R-:W2:Y:S01]  /*0740*/  S2UR UR6, SR_CgaCtaId ;  /* 0x00000000000679c3 */ /* 0x000ea20000008800 */
[----:B------:R-:W-:Y:S01]  /*0750*/  UMOV UR5, 0x400 ;  /* 0x0000040000057882 */ /* 0x000fe20000000000 */
[----:B------:R-:W-:Y:S01]  /*0760*/  IMAD R12, R5, 0x20, R9 ;  /* 0x00000020050c7824 */ /* 0x000fe200078e0209 */
[----:B------:R-:W-:Y:S01]  /*0770*/  UIADD3 UR7, UPT, UPT, UR5, 0x1000, URZ ;  /* 0x0000100005077890 */ /* 0x000fe2000fffe0ff */
[C---:B------:R-:W-:Y:S01]  /*0780*/  IMAD R13, R9.reuse, 0x20, R2 ;  /* 0x00000020090d7824 */ /* 0x040fe200078e0202 */
[----:B-1----:R-:W-:Y:S01]  /*0790*/  @P0 I2FP.F32.S32 R21, R4 ;  /* 0x0000000400150245 */ /* 0x002fe20000201400 */
[----:B------:R-:W-:Y:S01]  /*07a0*/  VIADD R9, R9, 0x4 ;  /* 0x0000000409097836 */ /* 0x000fe20000000000 */
[----:B--2---:R-:W-:Y:S02]  /*07b0*/  ULEA UR5, UR6, UR5, 0x18 ;  /* 0x0000000506057291 */ /* 0x004fe4000f8ec0ff */
[----:B------:R-:W-:-:S04]  /*07c0*/  ULEA UR7, UR6, UR7, 0x18 ;  /* 0x0000000706077291 */ /* 0x000fc8000f8ec0ff */
[----:B------:R-:W-:Y:S02]  /*07d0*/  LEA R17, R12, UR5, 0x2 ;  /* 0x000000050c117c11 */ /* 0x000fe4000f8e10ff */
[----:B0-----:R-:W-:-:S03]  /*07e0*/  LEA R19, R13, UR7, 0x2 ;  /* 0x000000070d137c11 */ /* 0x001fc6000f8e10ff */
[----:B------:R-:W-:Y:S04]  /*07f0*/  @P0 LDS R12, [R17] ;  /* 0x00000000110c0984 */ /* 0x000fe80000000800 */
[----:B------:R-:W0:Y:S04]  /*0800*/  @P0 LDS R13, [R19] ;  /* 0x00000000130d0984 */ /* 0x000e280000000800 */
[----:B------:R-:W-:Y:S04]  /*0810*/  @P0 LDS R15, [R17+0x4] ;  /* 0x00000400110f0984 */ /* 0x000fe80000000800 */
[----:B------:R-:W1:Y:S04]  /*0820*/  @P0 LDS R14, [R19+0x80] ;  /* 0x00008000130e0984 */ /* 0x000e680000000800 */
[----:B------:R-:W-:Y:S04]  /*0830*/  @P0 LDS R18, [R19+0x100] ;  /* 0x0001000013120984 */ /* 0x000fe80000000800 */
[----:B------:R-:W-:Y:S01]  /*0840*/  @P0 LDS R22, [R17+0xc] ;  /* 0x00000c0011160984 */ /* 0x000fe20000000800 */
[----:B0-----:R-:W-:-:S03]  /*0850*/  @P0 FFMA R12, R12, R13, R21 ;  /* 0x0000000d0c0c0223 */ /* 0x001fc60000000015 */
[----:B------:R-:W0:Y:S01]  /*0860*/  @P0 LDS R13, [R17+0x8] ;  /* 0x00000800110d0984 */ /* 0x000e220000000800 */
[----:B------:R-:W2:Y:S02]  /*0870*/  @P0 F2I.TRUNC.NTZ R4, R12 ;  /* 0x0000000c00040305 */ /* 0x000ea4000020f100 */
[----:B--2---:R-:W-:-:S05]  /*0880*/  @P0 I2FP.F32.S32 R21, R4 ;  /* 0x0000000400150245 */ /* 0x004fca0000201400 */
[----:B-1----:R-:W-:Y:S02]  /*0890*/  @P0 FFMA R14, R14, R15, R21 ;  /* 0x0000000f0e0e0223 */ /* 0x002fe40000000015 */
[----:B------:R-:W1:Y:S02]  /*08a0*/  @P0 LDS R15, [R19+0x180] ;  /* 0x00018000130f0984 */ /* 0x000e640000000800 */
[----:B------:R-:W2:Y:S02]  /*08b0*/  @P0 F2I.TRUNC.NTZ R4, R14 ;  /* 0x0000000e00040305 */ /* 0x000ea4000020f100 */
[----:B--2---:R-:W-:-:S05]  /*08c0*/  @P0 I2FP.F32.S32 R24, R4 ;  /* 0x0000000400180245 */ /* 0x004fca0000201400 */
[----:B0-----:R-:W-:-:S04]  /*08d0*/  @P0 FFMA R13, R13, R18, R24 ;  /* 0x000000120d0d0223 */ /* 0x001fc80000000018 */
[----:B------:R-:W0:Y:S02]  /*08e0*/  @P0 F2I.TRUNC.NTZ R4, R13 ;  /* 0x0000000d00040305 */ /* 0x000e24000020f100 */
[----:B0-----:R-:W-:-:S05]  /*08f0*/  @P0 I2FP.F32.S32 R12, R4 ;  /* 0x00000004000c0245 */ /* 0x001fca0000201400 */
[----:B-1----:R-:W-:-:S04]  /*0900*/  @P0 FFMA R15, R15, R22, R12 ;  /* 0x000000160f0f0223 */ /* 0x002fc8000000000c */
[----:B------:R2:W3:Y:S03]  /*0910*/  @P0 F2I.TRUNC.NTZ R4, R15 ;  /* 0x0000000f00040305 */ /* 0x0004e6000020f100 */
.L_x_4:
[----:B------:R-:W-:Y:S05]  /*0920*/  @!P2 BRA `(.L_x_1) ;  /* 0x0000000000b4a947 */ /* 0x000fea0003800000 */
[----:B------:R-:W-:Y:S01]  /*0930*/  ISETP.NE.AND P2, PT, R20, 0x1, PT ;  /* 0x000000011400780c */ /* 0x000fe20003f45270 */
[----:B-1-3--:R-:W-:Y:S01]  /*0940*/  IMAD.MOV.U32 R13, RZ, RZ, R4 ;  /* 0x000000ffff0d7224 */ /* 0x00afe200078e0004 */
[----:B------:R-:W-:-:S04]  /*0950*/  LOP3.LUT R8, R8, 0x1, RZ, 0xc0, !PT ;  /* 0x0000000108087812 */ /* 0x000fc800078ec0ff */
[C---:B------:R-:W-:Y:S02]  /*0960*/  ISETP.NE.U32.AND P3, PT, R8.reuse, 0x1, PT ;  /* 0x000000010800780c */ /* 0x040fe40003f65070 */
[----:B------:R-:W-:-:S05]  /*0970*/  ISETP.EQ.U32.AND P1, PT, R8, 0x1, P0 ;  /* 0x000000010800780c */ /* 0x000fca0000722070 */
[----:B------:R-:W-:Y:S08]  /*0980*/  @!P2 BRA `(.L_x_5) ;  /* 0x000000000054a947 */ /* 0x000ff00003800000 */
[----:B------:R-:W1:Y:S01]  /*0990*/  S2UR UR6, SR_CgaCtaId ;  /* 0x00000000000679c3 */ /* 0x000e620000008800 */
[----:B------:R-:W-:Y:S01]  /*09a0*/  UMOV UR5, 0x400 ;  /* 0x0000040000057882 */ /* 0x000fe20000000000 */
[----:B------:R-:W-:Y:S01]  /*09b0*/  IMAD R8, R5, 0x20, R9 ;  /* 0x0000002005087824 */ /* 0x000fe200078e0209 */
[----:B------:R-:W-:Y:S01]  /*09c0*/  UIADD3 UR7, UPT, UPT, UR5, 0x1000, URZ ;  /* 0x0000100005077890 */ /* 0x000fe2000fffe0ff */
[C---:B------:R-:W-:Y:S01]  /*09d0*/  IMAD R12, R9.reuse, 0x20, R2 ;  /* 0x00000020090c7824 */ /* 0x040fe200078e0202 */
[----:B0-----:R-:W-:Y:S01]  /*09e0*/  @P0 I2FP.F32.S32 R19, R4 ;  /* 0x0000000400130245 */ /* 0x001fe20000201400 */
[----:B------:R-:W-:Y:S01]  /*09f0*/  VIADD R9, R9, 0x2 ;  /* 0x0000000209097836 */ /* 0x000fe20000000000 */
[----:B-1----:R-:W-:Y:S02]  /*0a00*/  ULEA UR5, UR6, UR5, 0x18 ;  /* 0x0000000506057291 */ /* 0x002fe4000f8ec0ff */
[----:B------:R-:W-:-:S04]  /*0a10*/  ULEA UR7, UR6, UR7, 0x18 ;  /* 0x0000000706077291 */ /* 0x000fc8000f8ec0ff */
[----:B------:R-:W-:Y:S02]  /*0a20*/  LEA R14, R8, UR5, 0x2 ;  /* 0x00000005080e7c11 */ /* 0x000fe4000f8e10ff */
[----:B------:R-:W-:-:S03]  /*0a30*/  LEA R17, R12, UR7, 0x2 ;  /* 0x000000070c117c11 */ /* 0x000fc6000f8e10ff */
[----:B------:R-:W-:Y:S04]  /*0a40*/  @P0 LDS R8, [R14] ;  /* 0x000000000e080984 */ /* 0x000fe80000000800 */
[----:B------:R-:W0:Y:S04]  /*0a50*/  @P0 LDS R13, [R17] ;  /* 0x00000000110d0984 */ /* 0x000e280000000800 */
[----:B--2---:R-:W-:Y:S04]  /*0a60*/  @P0 LDS R15, [R14+0x4] ;  /* 0x000004000e0f0984 */ /* 0x004fe80000000800 */
[----:B------:R-:W1:Y:S01]  /*0a70*/  @P0 LDS R12, [R17+0x80] ;  /* 0x00008000110c0984 */ /* 0x000e620000000800 */
[----:B0-----:R-:W-:-:S04]  /*0a80*/  @P0 FFMA R8, R8, R13, R19 ;  /* 0x0000000d08080223 */ /* 0x001fc80000000013 */
[----:B------:R-:W0:Y:S02]  /*0a90*/  @P0 F2I.TRUNC.NTZ R4, R8 ;  /* 0x0000000800040305 */ /* 0x000e24000020f100 */
[----:B0-----:R-:W-:-:S05]  /*0aa0*/  @P0 I2FP.F32.S32 R13, R4 ;  /* 0x00000004000d0245 */ /* 0x001fca0000201400 */
[----:B-1----:R-:W-:-:S04]  /*0ab0*/  @P0 FFMA R12, R12, R15, R13 ;  /* 0x0000000f0c0c0223 */ /* 0x002fc8000000000d */
[----:B------:R-:W0:Y:S02]  /*0ac0*/  @P0 F2I.TRUNC.NTZ R4, R12 ;  /* 0x0000000c00040305 */ /* 0x000e24000020f100 */
[----:B0-----:R-:W-:-:S07]  /*0ad0*/  IMAD.MOV.U32 R13, RZ, RZ, R4 ;  /* 0x000000ffff0d7224 */ /* 0x001fce00078e0004 */
.L_x_5:
[----:B------:R-:W-:Y:S01]  /*0ae0*/  BSSY.RECONVERGENT B0, `(.L_x_1) ;  /* 0x0000011000007945 */ /* 0x000fe20003800200 */
[----:B------:R-:W-:-:S03]  /*0af0*/  SEL R4, R13, R4, !P3 ;  /* 0x000000040d047207 */ /* 0x000fc60005800000 */
[----:B------:R-:W-:Y:S05]  /*0b00*/  @!P1 BRA `(.L_x_6) ;  /* 0x0000000000389947 */ /* 0x000fea0003800000 */
[----:B------:R-:W1:Y:S01]  /*0b10*/  S2UR UR6, SR_CgaCtaId ;  /* 0x00000000000679c3 */ /* 0x000e620000008800 */
[----:B------:R-:W-:Y:S01]  /*0b20*/  UMOV UR5, 0x400 ;  /* 0x0000040000057882 */ /* 0x000fe20000000000 */
[----:B------:R-:W-:Y:S01]  /*0b30*/  IMAD R4, R5, 0x20, R9 ;  /* 0x0000002005047824 */ /* 0x000fe200078e0209 */
[----:B------:R-:W-:Y:S01]  /*0b40*/  UIADD3 UR7, UPT, UPT, UR5, 0x1000, URZ ;  /* 0x0000100005077890 */ /* 0x000fe2000fffe0ff */
[----:B------:R-:W-:Y:S01]  /*0b50*/  IMAD R9, R9, 0x20, R2 ;  /* 0x0000002009097824 */ /* 0x000fe200078e0202 */
[----:B------:R-:W-:Y:S01]  /*0b60*/  I2FP.F32.S32 R13, R13 ;  /* 0x0000000d000d7245 */ /* 0x000fe20000201400 */
[----:B-1----:R-:W-:Y:S02]  /*0b70*/  ULEA UR5, UR6, UR5, 0x18 ;  /* 0x0000000506057291 */ /* 0x002fe4000f8ec0ff */
[----:B------:R-:W-:-:S04]  /*0b80*/  ULEA UR7, UR6, UR7, 0x18 ;  /* 0x0000000706077291 */ /* 0x000fc8000f8ec0ff */
[----:B------:R-:W-:Y:S02]  /*0b90*/  LEA R8, R4, UR5, 0x2 ;  /* 0x0000000504087c11 */ /* 0x000fe4000f8e10ff */
[----:B------:R-:W-:-:S04]  /*0ba0*/  LEA R9, R9, UR7, 0x2 ;  /* 0x0000000709097c11 */ /* 0x000fc8000f8e10ff */
[----:B------:R-:W-:Y:S04]  /*0bb0*/  LDS R8, [R8] ;  /* 0x0000000008087984 */ /* 0x000fe80000000800 */
[----:B------:R-:W1:Y:S02]  /*0bc0*/  LDS R9, [R9] ;  /* 0x0000000009097984 */ /* 0x000e640000000800 */
[----:B-1----:R-:W-:-:S04]  /*0bd0*/  FFMA R13, R8, R9, R13 ;  /* 0x00000009080d7223 */ /* 0x002fc8000000000d */
[----:B------:R1:W3:Y:S03]  /*0be0*/  F2I.TRUNC.NTZ R4, R13 ;  /* 0x0000000d00047305 */ /* 0x0002e6000020f100 */
.L_x_6:
[----:B------:R-:W-:Y:S05]  /*0bf0*/  BSYNC.RECONVERGENT B0 ;  /* 0x0000000000007941 */ /* 0x000fea0003800200 */
.L_x_1:
[----:B------:R-:W4:Y:S01]  /*0c00*/  LDCU UR5, c[0x0][0x3a0] ;  /* 0x00007400ff0577ac */ /* 0x000f220008000800 */
[----:B------:R-:W-:Y:S01]  /*0c10*/  VIADD R16, R16, 0xffffffe0 ;  /* 0xffffffe010107836 */ /* 0x000fe20000000000 */
[----:B------:R-:W-:-:S04]  /*0c20*/  UIADD3 UR4, UPT, UPT, UR4, 0x20, URZ ;  /* 0x0000002004047890 */ /* 0x000fc8000fffe0ff */
[----:B----4-:R-:W-:-:S09]  /*0c30*/  UISETP.GE.AND UP0, UPT, UR4, UR5, UPT ;  /* 0x000000050400728c */ /* 0x010fd2000bf06270 */
[----:B------:R-:W-:Y:S05]  /*0c40*/  BRA.U !UP0, `(.L_x_7) ;  /* 0xfffffff508707547 */ /* 0x000fea000b83ffff */
[----:B01-3--:R-:W-:-:S07]  /*0c50*/  I2FP.F32.S32 R7, R4 ;  /* 0x0000000400077245 */ /* 0x00bfce0000201400 */
.L_x_0:
[----:B------:R-:W0:Y:S02]  /*0c60*/  LDCU.64 UR4, c[0x0][0x398] ;  /* 0x00007300ff0477ac */ /* 0x000e240008000a00 */
[----:B0-----:R-:W-:-:S04]  /*0c70*/  ISETP.GE.AND P0, PT, R3, UR5, PT ;  /* 0x0000000503007c0c */ /* 0x001fc8000bf06270 */
[----:B------:R-:W-:-:S13]  /*0c80*/  ISETP.GE.OR P0, PT, R0, UR4, P0 ;  /* 0x0000000400007c0c */ /* 0x000fda0008706670 */
[----:B------:R-:W-:Y:S05]  /*0c90*/  @P0 EXIT ;  /* 0x000000000000094d */ /* 0x000fea0003800000 */
[----:B------:R-:W0:Y:S01]  /*0ca0*/  LDC.64 R4, c[0x0][0x390] ;  /* 0x0000e400ff047b82 */ /* 0x000e220000000a00 */
[----:B------:R-:W-:-:S04]  /*0cb0*/  IMAD R3, R0, UR5, R3 ;  /* 0x0000000500037c24 */ /* 0x000fc8000f8e0203 */
[----:B0-----:R-:W-:-:S05]  /*0cc0*/  IMAD.WIDE R2, R3, 0x4, R4 ;  /* 0x0000000403027825 */ /* 0x001fca00078e0204 */
[----:B------:R-:W-:Y:S01]  /*0cd0*/  STG.E desc[UR8][R2.64], R7 ;  /* 0x0000000702007986 */ /* 0x000fe2000c101908 */
[----:B------:R-:W-:Y:S05]  /*0ce0*/  EXIT ;  /* 0x000000000000794d */ /* 0x000fea0003800000 */
.L_x_8:
[----:B------:R-:W-:-:S00]  /*0cf0*/  BRA `(.L_x_8) ;  /* 0xfffffffc00fc7947 */ /* 0x000fc0000383ffff */
[----:B------:R-:W-:-:S00]  /*0d00*/  NOP ;  /* 0x0000000000007918 */ /* 0x000fc00000000000 */
[----:B------:R-:W-:-:S00]  /*0d10*/  NOP ;  /* 0x0000000000007918 */ /* 0x000fc00000000000 */
[----:B------:R-:W-:-:S00]  /*0d20*/  NOP ;  /* 0x0000000000007918 */ /* 0x000fc00000000000 */
[----:B------:R-:W-:-:S00]  /*0d30*/  NOP ;  /* 0x0000000000007918 */ /* 0x000fc00000000000 */
[----:B------:R-:W-:-:S00]  /*0d40*/  NOP ;  /* 0x0000000000007918 */ /* 0x000fc00000000000 */
[----:B------:R-:W-:-:S00]  /*0d50*/  NOP ;  /* 0x0000000000007918 */ /* 0x000fc00000000000 */
[----:B------:R-:W-:-:S00]  /*0d60*/  NOP ;  /* 0x0000000000007918 */ /* 0x000fc00000000000 */
[----:B------:R-:W-:-:S00]  /*0d70*/  NOP ;  /* 0x0000000000007918 */ /* 0x000fc00000000000 */
.L_x_14:


//--------------------- .text._Z17matmul_kernel_v00IfEvPT_S1_S1_iii --------------------------
	.section	.text._Z17matmul_kernel_v00IfEvPT_S1_S1_iii,"ax",@progbits
	.align	128
        .global         _Z17matmul_kernel_v00IfEvPT_S1_S1_iii
        .type           _Z17matmul_kernel_v00IfEvPT_S1_S1_iii,@function
        .size           _Z17matmul_kernel_v00IfEvPT_S1_S1_iii,(.L_x_15 - _Z17matmul_kernel_v00IfEvPT_S1_S1_iii)
        .other          _Z17matmul_kernel_v00IfEvPT_S1_S1_iii,@"STO_CUDA_ENTRY STV_DEFAULT"
_Z17matmul_kernel_v00IfEvPT_S1_S1_iii:
.text._Z17matmul_kernel_v00IfEvPT_S1_S1_iii:
[----:B------:R-:W-:Y:S01]  /*0000*/  LDC R1, c[0x0][0x37c] ;  /* 0x0000df00ff017b82 */ /* 0x000fe20000000800 */
[----:B------:R-:W0:Y:S01]  /*0010*/  S2R R0, SR_CTAID.Y ;  /* 0x0000000000007919 */ /* 0x000e220000002600 */
[----:B------:R-:W1:Y:S06]  /*0020*/  LDCU UR4, c[0x0][0x360] ;  /* 0x00006c00ff0477ac */ /* 0x000e6c0008000800 */
[----:B------:R-:W2:Y:S01]  /*0030*/  LDC.64 R2, c[0x0][0x398] ;  /* 0x0000e600ff027b82 */ /* 0x000ea20000000a00 */
[----:B------:R-:W0:Y:S01]  /*0040*/  S2R R5, SR_TID.Y ;  /* 0x0000000000057919 */ /* 0x000e220000002200 */
[----:B------:R-:W0:Y:S01]  /*0050*/  LDCU UR5, c[0x0][0x364] ;  /* 0x00006c80ff0577ac */ /* 0x000e220008000800 */
[----:B------:R-:W1:Y:S01]  /*0060*/  S2R R7, SR_CTAID.X ;  /* 0x0000000000077919 */ /* 0x000e620000002500 */
[----:B------:R-:W1:Y:S01]  /*0070*/  S2R R4, SR_TID.X ;  /* 0x0000000000047919 */ /* 0x000e620000002100 */
[----:B0-----:R-:W-:-:S05]  /*0080*/  IMAD R0, R0, UR5, R5 ;  /* 0x0000000500007c24 */ /* 0x001fca000f8e0205 */
[----:B--2---:R-:W-:Y:S01]  /*0090*/  ISETP.GE.AND P0, PT, R0, R3, PT ;  /* 0x000000030000720c */ /* 0x004fe20003f06270 */
[----:B-1----:R-:W-:-:S05]  /*00a0*/  IMAD R7, R7, UR4, R4 ;  /* 0x0000000407077c24 */ /* 0x002fca000f8e0204 */
[----:B------:R-:W-:-:S13]  /*00b0*/  ISETP.GE.OR P0, PT, R7, R2, P0 ;  /* 0x000000020700720c */ /* 0x000fda0000706670 */
[----:B------:R-:W-:Y:S05]  /*00c0*/  @P0 EXIT ;  /* 0x000000000000094d */ /* 0x000fea0003800000 */
[----:B------:R-:W0:Y:S01]  /*00d0*/  LDC R2, c[0x0][0x3a0] ;  /* 0x0000e800ff027b82 */ /* 0x000e220000000800 */
[----:B------:R-:W1:Y:S01]  /*00e0*/  LDCU.64 UR6, c[0x0][0x358] ;  /* 0x00006b00ff0677ac */ /* 0x000e620008000a00 */
[----:B------:R-:W-:-:S06]  /*00f0*/  IMAD R9, R7, R3, R0 ;  /* 0x0000000307097224 */ /* 0x000fcc00078e0200 */
[----:B------:R-:W2:Y:S01]  /*0100*/  LDC.64 R4, c[0x0][0x390] ;  /* 0x0000e400ff047b82 */ /* 0x000ea20000000a00 */
[----:B0-----:R-:W-:Y:S01]  /*0110*/  ISETP.GE.AND P0, PT, R2, 0x1, PT ;  /* 0x000000010200780c */ /* 0x001fe20003f06270 */
[----:B--2---:R-:W-:-:S05]  /*0120*/  IMAD.WIDE R4, R9, 0x4, R4 ;  /* 0x0000000409047825 */ /* 0x004fca00078e0204 */
[----:B-1----:R0:W-:Y:S07]  /*0130*/  STG.E desc[UR6][R4.64], RZ ;  /* 0x000000ff04007986 */ /* 0x0021ee000c101906 */
[----:B------:R-:W-:Y:S05]  /*0140*/  @!P0 EXIT ;  /* 0x000000000000894d */ /* 0x000fea0003800000 */
[C---:B------:R-:W-:Y:S01]  /*0150*/  ISETP.GE.U32.AND P1, PT, R2.reuse, 0x8, PT ;  /* 0x000000080200780c */ /* 0x040fe20003f26070 */
[----:B------:R-:W-:Y:S01]  /*0160*/  HFMA2 R9, -RZ, RZ, 0, 0 ;  /* 0x00000000ff097431 */ /* 0x000fe200000001ff */
[----:B------:R-:W-:Y:S01]  /*0170*/  LOP3.LUT R20, R2, 0x7, RZ, 0xc0, !PT ;  /* 0x0000000702147812 */ /* 0x000fe200078ec0ff */
[----:B------:R-:W-:Y:S01]  /*0180*/  IMAD R8, R7, R2, RZ ;  /* 0x0000000207087224 */ /* 0x000fe200078e02ff */
[----:B------:R-:W-:Y:S02]  /*0190*/  MOV R13, RZ ;  /* 0x000000ff000d7202 */ /* 0x000fe40000000f00 */
[----:B------:R-:W-:-:S07]  /*01a0*/  ISETP.NE.AND P0, PT, R20, RZ, PT ;  /* 0x000000ff1400720c */ /* 0x000fce0003f05270 */
[----:B------:R-:W-:Y:S06]  /*01b0*/  @!P1 BRA `(.L_x_9) ;  /* 0x0000000000e49947 */ /* 0x000fec0003800000 */
[----:B------:R-:W1:Y:S01]  /*01c0*/  LDCU.64 UR4, c[0x0][0x380] ;  /* 0x00007000ff0477ac */ /* 0x000e620008000a00 */
[----:B------:R-:W-:Y:S02]  /*01d0*/  LOP3.LUT R9, R2, 0x7ffffff8, RZ, 0xc0, !PT ;  /* 0x7ffffff802097812 */ /* 0x000fe400078ec0ff */
[----:B------:R-:W-:Y:S02]  /*01e0*/  MOV R13, RZ ;  /* 0x000000ff000d7202 */ /* 0x000fe40000000f00 */
[----:B------:R-:W-:Y:S02]  /*01f0*/  MOV R11, R8 ;  /* 0x00000008000b7202 */ /* 0x000fe40000000f00 */
[----:B------:R-:W-:Y:S02]  /*0200*/  MOV R12, R0 ;  /* 0x00000000000c7202 */ /* 0x000fe40000000f00 */
[----:B------:R-:W-:Y:S01]  /*0210*/  IADD3 R10, PT, PT, -R9, RZ, RZ ;  /* 0x000000ff090a7210 */ /* 0x000fe20007ffe1ff */
[----:B-1----:R-:W-:-:S04]  /*0220*/  UIADD3 UR4, UP0, UPT, UR4, 0x10, URZ ;  /* 0x0000001004047890 */ /* 0x002fc8000ff1e0ff */
[----:B------:R-:W-:-:S12]  /*0230*/  UIADD3.X UR5, UPT, UPT, URZ, UR5, URZ, UP0, !UPT ;  /* 0x00000005ff057290 */ /* 0x000fd800087fe4ff */
.L_x_10:
[----:B------:R-:W1:Y:S01]  /*0240*/  LDC.64 R14, c[0x0][0x388] ;  /* 0x0000e200ff0e7b82 */ /* 0x000e620000000a00 */
[----:B------:R-:W-:Y:S02]  /*0250*/  MOV R6, UR4 ;  /* 0x0000000400067c02 */ /* 0x000fe40008000f00 */
[----:B------:R-:W-:-:S03]  /*0260*/  MOV R7, UR5 ;  /* 0x0000000500077c02 */ /* 0x000fc60008000f00 */
[----:B------:R-:W-:-:S05]  /*0270*/  IMAD.WIDE R6, R11, 0x4, R6 ;  /* 0x000000040b067825 */ /* 0x000fca00078e0206 */
[----:B--2---:R-:W2:Y:S01]  /*0280*/  LDG.E R16, desc[UR6][R6.64+-0x10] ;  /* 0xfffff00606107981 */ /* 0x004ea2000c1e1900 */
[----:B-1----:R-:W-:-:S05]  /*0290*/  IMAD.WIDE R14, R12, 0x4, R14 ;  /* 0x000000040c0e7825 */ /* 0x002fca00078e020e */
[----:B------:R-:W2:Y:S02]  /*02a0*/  LDG.E R17, desc[UR6][R14.64] ;  /* 0x000000060e117981 */ /* 0x000ea4000c1e1900 */
[----:B--2---:R-:W-:Y:S01]  /*02b0*/  FFMA R13, R16, R17, R13 ;  /* 0x00000011100d7223 */ /* 0x004fe2000000000d */
[----:B------:R-:W-:-:S04]  /*02c0*/  IMAD.WIDE R16, R3, 0x4, R14 ;  /* 0x0000000403107825 */ /* 0x000fc800078e020e */
[----:B------:R1:W-:Y:S04]  /*02d0*/  STG.E desc[UR6][R4.64], R13 ;  /* 0x0000000d04007986 */ /* 0x0003e8000c101906 */
[----:B------:R-:W2:Y:S04]  /*02e0*/  LDG.E R18, desc[UR6][R6.64+-0xc] ;  /* 0xfffff40606127981 */ /* 0x000ea8000c1e1900 */
[----:B------:R-:W2:Y:S02]  /*02f0*/  LDG.E R19, desc[UR6][R16.64] ;  /* 0x0000000610137981 */ /* 0x000ea4000c1e1900 */
[----:B--2---:R-:W-:Y:S01]  /*0300*/  FFMA R21, R18, R19, R13 ;  /* 0x0000001312157223 */ /* 0x004fe2000000000d */
[----:B------:R-:W-:-:S04]  /*0310*/  IMAD.WIDE R18, R3, 0x4, R16 ;  /* 0x0000000403127825 */ /* 0x000fc800078e0210 */
[----:B------:R2:W-:Y:S04]  /*0320*/  STG.E desc[UR6][R4.64], R21 ;  /* 0x0000001504007986 */ /* 0x0005e8000c101906 */
[----:B------:R-:W3:Y:S04]  /*0330*/  LDG.E R22, desc[UR6][R6.64+-0x8] ;  /* 0xfffff80606167981 */ /* 0x000ee8000c1e1900 */
[----:B------:R-:W3:Y:S02]  /*0340*/  LDG.E R14, desc[UR6][R18.64] ;  /* 0x00000006120e7981 */ /* 0x000ee4000c1e1900 */
[----:B---3--:R-:W-:Y:S01]  /*0350*/  FFMA R23, R22, R14, R21 ;  /* 0x0000000e16177223 */ /* 0x008fe20000000015 */
[----:B------:R-:W-:-:S04]  /*0360*/  IMAD.WIDE R14, R3, 0x4, R18 ;  /* 0x00000004030e7825 */ /* 0x000fc800078e0212 */
[----:B------:R3:W-:Y:S04]  /*0370*/  STG.E desc[UR6][R4.64], R23 ;  /* 0x0000001704007986 */ /* 0x0007e8000c101906 */
[----:B------:R-:W4:Y:S04]  /*0380*/  LDG.E R22, desc[UR6][R6.64+-0x4] ;  /* 0xfffffc0606167981 */ /* 0x000f28000c1e1900 */
[----:B-1----:R-:W4:Y:S01]  /*0390*/  LDG.E R13, desc[UR6][R14.64] ;  /* 0x000000060e0d7981 */ /* 0x002f22000c1e1900 */
[----:B------:R-:W-:-:S04]  /*03a0*/  IMAD.WIDE R16, R3, 0x4, R14 ;  /* 0x0000000403107825 */ /* 0x000fc800078e020e */
[----:B----4-:R-:W-:-:S05]  /*03b0*/  FFMA R13, R22, R13, R23 ;  /* 0x0000000d160d7223 */ /* 0x010fca0000000017 */
[----:B------:R1:W-:Y:S04]  /*03c0*/  STG.E desc[UR6][R4.64], R13 ;  /* 0x0000000d04007986 */ /* 0x0003e8000c101906 */
[----:B------:R-:W4:Y:S04]  /*03d0*/  LDG.E R22, desc[UR6][R6.64] ;  /* 0x0000000606167981 */ /* 0x000f28000c1e1900 */
[----:B--2---:R-:W4:Y:S01]  /*03e0*/  LDG.E R21, desc[UR6][R16.64] ;  /* 0x0000000610157981 */ /* 0x004f22000c1e1900 */
[----:B------:R-:W-:-:S04]  /*03f0*/  IMAD.WIDE R18, R3, 0x4, R16 ;  /* 0x0000000403127825 */ /* 0x000fc800078e0210 */
[----:B----4-:R-:W-:-:S05]  /*0400*/  FFMA R21, R22, R21, R13 ;  /* 0x0000001516157223 */ /* 0x010fca000000000d */
[----:B------:R2:W-:Y:S04]  /*0410*/  STG.E desc[UR6][R4.64], R21 ;  /* 0x0000001504007986 */ /* 0x0005e8000c101906 */
[----:B------:R-:W4:Y:S04]  /*0420*/  LDG.E R22, desc[UR6][R6.64+0x4] ;  /* 0x0000040606167981 */ /* 0x000f28000c1e1900 */
[----:B---3--:R-:W4:Y:S01]  /*0430*/  LDG.E R23, desc[UR6][R18.64] ;  /* 0x0000000612177981 */ /* 0x008f22000c1e1900 */
[----:B------:R-:W-:-:S04]  /*0440*/  IMAD.WIDE R14, R3, 0x4, R18 ;  /* 0x00000004030e7825 */ /* 0x000fc800078e0212 */
[----:B----4-:R-:W-:-:S05]  /*0450*/  FFMA R23, R22, R23, R21 ;  /* 0x0000001716177223 */ /* 0x010fca0000000015 */
[----:B------:R2:W-:Y:S04]  /*0460*/  STG.E desc[UR6][R4.64], R23 ;  /* 0x0000001704007986 */ /* 0x0005e8000c101906 */
[----:B------:R-:W3:Y:S04]  /*0470*/  LDG.E R22, desc[UR6][R6.64+0x8] ;  /* 0x0000080606167981 */ /* 0x000ee8000c1e1900 */
[----:B-1----:R-:W3:Y:S01]  /*0480*/  LDG.E R13, desc[UR6][R14.64] ;  /* 0x000000060e0d7981 */ /* 0x002ee2000c1e1900 */
[----:B------:R-:W-:Y:S01]  /*0490*/  IMAD.WIDE R16, R3, 0x4, R14 ;  /* 0x0000000403107825 */ /* 0x000fe200078e020e */
[----:B------:R-:W-:-:S03]  /*04a0*/  IADD3 R10, PT, PT, R10, 0x8, RZ ;  /* 0x000000080a0a7810 */ /* 0x000fc60007ffe0ff */
[----:B---3--:R-:W-:-:S05]  /*04b0*/  FFMA R25, R22, R13, R23 ;  /* 0x0000000d16197223 */ /* 0x008fca0000000017 */
[----:B------:R2:W-:Y:S04]  /*04c0*/  STG.E desc[UR6][R4.64], R25 ;  /* 0x0000001904007986 */ /* 0x0005e8000c101906 */
[----:B------:R-:W3:Y:S04]  /*04d0*/  LDG.E R22, desc[UR6][R6.64+0xc] ;  /* 0x00000c0606167981 */ /* 0x000ee8000c1e1900 */
[----:B------:R-:W3:Y:S01]  /*04e0*/  LDG.E R16, desc[UR6][R16.64] ;  /* 0x0000000610107981 */ /* 0x000ee2000c1e1900 */
[----:B------:R-:W-:Y:S02]  /*04f0*/  ISETP.NE.AND P1, PT, R10, RZ, PT ;  /* 0x000000ff0a00720c */ /* 0x000fe40003f25270 */
[----:B------:R-:W-:-:S02]  /*0500*/  LEA R12, R3, R12, 0x3 ;  /* 0x0000000c030c7211 */ /* 0x000fc400078e18ff */
[----:B------:R-:W-:Y:S01]  /*0510*/  IADD3 R11, PT, PT, R11, 0x8, RZ ;  /* 0x000000080b0b7810 */ /* 0x000fe20007ffe0ff */
[----:B---3--:R-:W-:-:S05]  /*0520*/  FFMA R13, R22, R16, R25 ;  /* 0x00000010160d7223 */ /* 0x008fca0000000019 */
[----:B------:R2:W-:Y:S03]  /*0530*/  STG.E desc[UR6][R4.64], R13 ;  /* 0x0000000d04007986 */ /* 0x0005e6000c101906 */
[----:B------:R-:W-:Y:S05]  /*0540*/  @P1 BRA `(.L_x_10) ;  /* 0xfffffffc003c1947 */ /* 0x000fea000383ffff */
.L_x_9:
[----:B------:R-:W-:Y:S05]  /*0550*/  @!P0 EXIT ;  /* 0x000000000000894d */ /* 0x000fea0003800000 */
[----:B------:R-:W-:Y:S02]  /*0560*/  ISETP.GE.U32.AND P0, PT, R20, 0x4, PT ;  /* 0x000000041400780c */ /* 0x000fe40003f06070 */
[----:B------:R-:W-:-:S04]  /*0570*/  LOP3.LUT R16, R2, 0x3, RZ, 0xc0, !PT ;  /* 0x0000000302107812 */ /* 0x000fc800078ec0ff */
[----:B------:R-:W-:-:S07]  /*0580*/  ISETP.NE.AND P1, PT, R16, RZ, PT ;  /* 0x000000ff1000720c */ /* 0x000fce0003f25270 */
[----:B------:R-:W-:Y:S06]  /*0590*/  @!P0 BRA `(.L_x_11) ;  /* 0x0000000000688947 */ /* 0x000fec0003800000 */
[----:B------:R-:W1:Y:S01]  /*05a0*/  LDC.64 R6, c[0x0][0x380] ;  /* 0x0000e000ff067b82 */ /* 0x000e620000000a00 */
[----:B------:R-:W-:Y:S01]  /*05b0*/  IADD3 R15, PT, PT, R8, R9, RZ ;  /* 0x00000009080f7210 */ /* 0x000fe20007ffe0ff */
[----:B------:R-:W-:-:S06]  /*05c0*/  IMAD R17, R9, R3, R0 ;  /* 0x0000000309117224 */ /* 0x000fcc00078e0200 */
[----:B------:R-:W3:Y:S01]  /*05d0*/  LDC.64 R10, c[0x0][0x388] ;  /* 0x0000e200ff0a7b82 */ /* 0x000ee20000000a00 */
[----:B-1----:R-:W-:-:S05]  /*05e0*/  IMAD.WIDE R6, R15, 0x4, R6 ;  /* 0x000000040f067825 */ /* 0x002fca00078e0206 */
[----:B------:R-:W4:Y:S01]  /*05f0*/  LDG.E R12, desc[UR6][R6.64] ;  /* 0x00000006060c7981 */ /* 0x000f22000c1e1900 */
[----:B---3--:R-:W-:-:S05]  /*0600*/  IMAD.WIDE R10, R17, 0x4, R10 ;  /* 0x00000004110a7825 */ /* 0x008fca00078e020a */
[----:B------:R-:W4:Y:S02]  /*0610*/  LDG.E R14, desc[UR6][R10.64] ;  /* 0x000000060a0e7981 */ /* 0x000f24000c1e1900 */
[----:B----4-:R-:W-:Y:S01]  /*0620*/  FFMA R17, R12, R14, R13 ;  /* 0x0000000e0c117223 */ /* 0x010fe2000000000d */
[----:B--2---:R-:W-:-:S04]  /*0630*/  IMAD.WIDE R12, R3, 0x4, R10 ;  /* 0x00000004030c7825 */ /* 0x004fc800078e020a */
[----:B------:R1:W-:Y:S04]  /*0640*/  STG.E desc[UR6][R4.64], R17 ;  /* 0x0000001104007986 */ /* 0x0003e8000c101906 */
[----:B------:R-:W2:Y:S04]  /*0650*/  LDG.E R14, desc[UR6][R6.64+0x4] ;  /* 0x00000406060e7981 */ /* 0x000ea8000c1e1900 */
[----:B------:R-:W2:Y:S02]  /*0660*/  LDG.E R15, desc[UR6][R12.64] ;  /* 0x000000060c0f7981 */ /* 0x000ea4000c1e1900 */
[----:B--2---:R-:W-:Y:S01]  /*0670*/  FFMA R19, R14, R15, R17 ;  /* 0x0000000f0e137223 */ /* 0x004fe20000000011 */
[----:B------:R-:W-:-:S04]  /*0680*/  IMAD.WIDE R14, R3, 0x4, R12 ;  /* 0x00000004030e7825 */ /* 0x000fc800078e020c */
[----:B------:R1:W-:Y:S04]  /*0690*/  STG.E desc[UR6][R4.64], R19 ;  /* 0x0000001304007986 */ /* 0x0003e8000c101906 */
[----:B------:R-:W2:Y:S04]  /*06a0*/  LDG.E R18, desc[UR6][R6.64+0x8] ;  /* 0x0000080606127981 */ /* 0x000ea8000c1e1900 */
[----:B------:R-:W2:Y:S01]  /*06b0*/  LDG.E R20, desc[UR6][R14.64] ;  /* 0x000000060e147981 */ /* 0x000ea2000c1e1900 */
[----:B------:R-:W-:-:S04]  /*06c0*/  IMAD.WIDE R10, R3, 0x4, R14 ;  /* 0x00000004030a7825 */ /* 0x000fc800078e020e */
[----:B--2---:R-:W-:-:S05]  /*06d0*/  FFMA R21, R18, R20, R19 ;  /* 0x0000001412157223 */ /* 0x004fca0000000013 */
[----:B------:R1:W-:Y:S04]  /*06e0*/  STG.E desc[UR6][R4.64], R21 ;  /* 0x0000001504007986 */ /* 0x0003e8000c101906 */
[----:B------:R-:W2:Y:S04]  /*06f0*/  LDG.E R18, desc[UR6][R6.64+0xc] ;  /* 0x00000c0606127981 */ /* 0x000ea8000c1e1900 */
[----:B------:R-:W2:Y:S01]  /*0700*/  LDG.E R10, desc[UR6][R10.64] ;  /* 0x000000060a0a7981 */ /* 0x000ea2000c1e1900 */
[----:B------:R-:W-:Y:S01]  /*0710*/  IADD3 R9, PT, PT, R9, 0x4, RZ ;  /* 0x0000000409097810 */ /* 0x000fe20007ffe0ff */
[----:B--2---:R-:W-:-:S05]  /*0720*/  FFMA R13, R18, R10, R21 ;  /* 0x0000000a120d7223 */ /* 0x004fca0000000015 */
[----:B------:R1:W-:Y:S02]  /*0730*/  STG.E desc[UR6][R4.64], R13 ;  /* 0x0000000d04007986 */ /* 0x0003e4000c101906 */
.L_x_11:
[----:B------:R-:W-:Y:S05]  /*0740*/  @!P1 EXIT ;  /* 0x000000000000994d */ /* 0x000fea0003800000 */
[----:B------:R-:W-:Y:S02]  /*0750*/  ISETP.NE.AND P0, PT, R16, 0x1, PT ;  /* 0x000000011000780c */ /* 0x000fe40003f05270 */
[----:B------:R-:W-:-:S04]  /*0760*/  LOP3.LUT R2, R2, 0x1, RZ, 0xc0, !PT ;  /* 0x0000000102027812 */ /* 0x000fc800078ec0ff */
[----:B------:R-:W-:-:S07]  /*0770*/  ISETP.NE.U32.AND P1, PT, R2, 0x1, PT ;  /* 0x000000010200780c */ /* 0x000fce0003f25070 */
[----:B------:R-:W-:Y:S06]  /*0780*/  @!P0 BRA `(.L_x_12) ;  /* 0x0000000000408947 */ /* 0x000fec0003800000 */
[----:B------:R-:W3:Y:S01]  /*0790*/  LDC.64 R6, c[0x0][0x380] ;  /* 0x0000e000ff067b82 */ /* 0x000ee20000000a00 */
[----:B------:R-:W-:Y:S01]  /*07a0*/  IADD3 R15, PT, PT, R8, R9, RZ ;  /* 0x00000009080f7210 */ /* 0x000fe20007ffe0ff */
[----:B-1----:R-:W-:-:S06]  /*07b0*/  IMAD R17, R9, R3, R0 ;  /* 0x0000000309117224 */ /* 0x002fcc00078e0200 */
[----:B------:R-:W1:Y:S01]  /*07c0*/  LDC.64 R10, c[0x0][0x388] ;  /* 0x0000e200ff0a7b82 */ /* 0x000e620000000a00 */
[----:B---3--:R-:W-:-:S05]  /*07d0*/  IMAD.WIDE R6, R15, 0x4, R6 ;  /* 0x000000040f067825 */ /* 0x008fca00078e0206 */
[----:B------:R-:W3:Y:S01]  /*07e0*/  LDG.E R2, desc[UR6][R6.64] ;  /* 0x0000000606027981 */ /* 0x000ee2000c1e1900 */
[----:B-1----:R-:W-:-:S05]  /*07f0*/  IMAD.WIDE R10, R17, 0x4, R10 ;  /* 0x00000004110a7825 */ /* 0x002fca00078e020a */
[----:B------:R-:W3:Y:S01]  /*0800*/  LDG.E R12, desc[UR6][R10.64] ;  /* 0x000000060a0c7981 */ /* 0x000ee2000c1e1900 */
[----:B------:R-:W-:-:S04]  /*0810*/  IMAD.WIDE R14, R3, 0x4, R10 ;  /* 0x00000004030e7825 */ /* 0x000fc800078e020a */
[----:B---3--:R-:W-:-:S05]  /*0820*/  FFMA R17, R2, R12, R13 ;  /* 0x0000000c02117223 */ /* 0x008fca000000000d */
[----:B------:R3:W-:Y:S04]  /*0830*/  STG.E desc[UR6][R4.64], R17 ;  /* 0x0000001104007986 */ /* 0x0007e8000c101906 */
[----:B------:R-:W2:Y:S04]  /*0840*/  LDG.E R2, desc[UR6][R6.64+0x4] ;  /* 0x0000040606027981 */ /* 0x000ea8000c1e1900 */
[----:B------:R-:W2:Y:S01]  /*0850*/  LDG.E R14, desc[UR6][R14.64] ;  /* 0x000000060e0e7981 */ /* 0x000ea2000c1e1900 */
[----:B------:R-:W-:Y:S01]  /*0860*/  IADD3 R9, PT, PT, R9, 0x2, RZ ;  /* 0x0000000209097810 */ /* 0x000fe20007ffe0ff */
[----:B--2---:R-:W-:-:S05]  /*0870*/  FFMA R13, R2, R14, R17 ;  /* 0x0000000e020d7223 */ /* 0x004fca0000000011 */
[----:B------:R3:W-:Y:S02]  /*0880*/  STG.E desc[UR6][R4.64], R13 ;  /* 0x0000000d04007986 */ /* 0x0007e4000c101906 */
.L_x_12:
[----:B------:R-:W-:Y:S05]  /*0890*/  @P1 EXIT ;  /* 0x000000000000194d */ /* 0x000fea0003800000 */
[----:B------:R-:W4:Y:S01]  /*08a0*/  LDC.64 R6, c[0x0][0x380] ;  /* 0x0000e000ff067b82 */ /* 0x000f220000000a00 */
[----:B------:R-:W-:Y:S01]  /*08b0*/  IADD3 R15, PT, PT, R8, R9, RZ ;  /* 0x00000009080f7210 */ /* 0x000fe20007ffe0ff */
[----:B------:R-:W-:-:S06]  /*08c0*/  IMAD R9, R9, R3, R0 ;  /* 0x0000000309097224 */ /* 0x000fcc00078e0200 */
[----:B------:R-:W5:Y:S01]  /*08d0*/  LDC.64 R10, c[0x0][0x388] ;  /* 0x0000e200ff0a7b82 */ /* 0x000f620000000a00 */
[----:B----4-:R-:W-:-:S06]  /*08e0*/  IMAD.WIDE R2, R15, 0x4, R6 ;  /* 0x000000040f027825 */ /* 0x010fcc00078e0206 */
[----:B------:R-:W1:Y:S01]  /*08f0*/  LDG.E R2, desc[UR6][R2.64] ;  /* 0x0000000602027981 */ /* 0x000e62000c1e1900 */
[----:B-----5:R-:W-:-:S06]  /*0900*/  IMAD.WIDE R6, R9, 0x4, R10 ;  /* 0x0000000409067825 */ /* 0x020fcc00078e020a */
[----:B------:R-:W1:Y:S02]  /*0910*/  LDG.E R6, desc[UR6][R6.64] ;  /* 0x0000000606067981 */ /* 0x000e64000c1e1900 */
[----:B-123--:R-:W-:-:S05]  /*0920*/  FFMA R13, R2, R6, R13 ;  /* 0x00000006020d7223 */ /* 0x00efca000000000d */
[----:B------:R-:W-:Y:S01]  /*0930*/  STG.E desc[UR6][R4.64], R13 ;  /* 0x0000000d04007986 */ /* 0x000fe2000c101906 */
[----:B------:R-:W-:Y:S05]  /*0940*/  EXIT ;  /* 0x000000000000794d */ /* 0x000fea0003800000 */
.L_x_13:
        /* <DEDUP_REMOVED lines=11> */
.L_x_15:


//--------------------- .nv.shared._Z17matmul_kernel_v01IfEvPT_S1_S1_iii --------------------------
	.section	.nv.shared._Z17matmul_kernel_v01IfEvPT_S1_S1_iii,"aw",@nobits
	.sectionflags	@""
	.align	4
.nv.shared._Z17matmul_kernel_v01IfEvPT_S1_S1_iii:
	.zero		9216


//--------------------- .nv.shared.reserved.0     --------------------------
	.section	.nv.shared.reserved.0,"aw",@nobits
	.weak		__nv_reservedSMEM_offset_0_alias
	.size		__nv_reservedSMEM_offset_0_alias, 0, 64
	.other		__nv_reservedSMEM_offset_0_alias,@"STO_CUDA_RESERVED_SHARED STV_DEFAULT"
__nv_reservedSMEM_offset_0_alias:
	.zero		0
	.zero		64


//--------------------- .nv.constant0._Z17matmul_kernel_v01IfEvPT_S1_S1_iii --------------------------
	.section	.nv.constant0._Z17matmul_kernel_v01IfEvPT_S1_S1_iii,"a",@progbits
	.sectionflags	@""
	.align	4
.nv.constant0._Z17matmul_kernel_v01IfEvPT_S1_S1_iii:
	.zero		932


//--------------------- .nv.constant0._Z17matmul_kernel_v00IfEvPT_S1_S1_iii --------------------------
	.section	.nv.constant0._Z17matmul_kernel_v00IfEvPT_S1_S1_iii,"a",@progbits
	.sectionflags	@""
	.align	4
.nv.constant0._Z17matmul_kernel_v00IfEvPT_S1_S1_iii:
	.zero		932


//--------------------- SYMBOLS --------------------------

	.type		.nv.reservedSmem.offset0,@object
	.size		.nv.reservedSmem.offset0,0x4
	.type		.nv.reservedSmem.cap,@object
	.size		.nv.reservedSmem.cap,0x4
